// auto-generated by cutlass_sweep.gemm — config: {"arch": "sm_90", "cluster_m": 1, "cluster_n": 1, "dtype": "e4m3", "dtype_b": "e4m3", "layout": "nt", "stages": 0, "tile_k": 128, "tile_m": 192, "tile_n": 160}
#include "cutlass/cutlass.h"
#include "cutlass/gemm/collective/collective_builder.hpp"
#include "cutlass/gemm/device/gemm_universal_adapter.h"
#include "cutlass/gemm/kernel/gemm_universal.hpp"
#include "cutlass/epilogue/collective/collective_builder.hpp"

using ElemA = cutlass::float_e4m3_t;
using ElemB = cutlass::float_e4m3_t;
using ElemCD = cutlass::float_e4m3_t;
using Acc  = float;
using TileShape    = cute::Shape<cute::_192, cute::_160, cute::_128>;
using ClusterShape = cute::Shape<cute::_1, cute::_1, cute::_1>;

using CollectiveEpilogue = typename cutlass::epilogue::collective::CollectiveBuilder<
    cutlass::arch::Sm90, cutlass::arch::OpClassTensorOp,
    TileShape, ClusterShape,
    cutlass::epilogue::collective::EpilogueTileAuto,
    Acc, Acc,
    ElemCD, cutlass::layout::RowMajor, 128 / cutlass::sizeof_bits<ElemCD>::value,
    ElemCD, cutlass::layout::RowMajor, 128 / cutlass::sizeof_bits<ElemCD>::value,
    cutlass::epilogue::collective::EpilogueScheduleAuto
  >::CollectiveOp;

using CollectiveMainloop = typename cutlass::gemm::collective::CollectiveBuilder<
    cutlass::arch::Sm90, cutlass::arch::OpClassTensorOp,
    ElemA, cutlass::layout::RowMajor, 128 / cutlass::sizeof_bits<ElemA>::value,
    ElemB, cutlass::layout::ColumnMajor, 128 / cutlass::sizeof_bits<ElemB>::value,
    Acc,
    TileShape, ClusterShape,
    cutlass::gemm::collective::StageCountAutoCarveout<static_cast<int>(sizeof(typename CollectiveEpilogue::SharedStorage))>,
    cutlass::gemm::collective::KernelScheduleAuto
  >::CollectiveOp;

using GemmKernel = cutlass::gemm::kernel::GemmUniversal<
    cute::Shape<int,int,int,int>,
    CollectiveMainloop,
    CollectiveEpilogue
>;
using Gemm = cutlass::gemm::device::GemmUniversalAdapter<GemmKernel>;

// Force the device kernel symbol into the cubin without needing a host main.
auto* _anchor = &cutlass::device_kernel<GemmKernel>;


// ===== COMPILED SASS (sm_90a) =====

	.target	sm_90a

	.elftype	@"ET_EXEC"


//--------------------- .note.nv.tkinfo           --------------------------
	.section	.note.nv.tkinfo,"",@"SHT_NOTE"
	.sectionflags	@"SHF_NOTE_NV_TKINFO"
	.tkinfo
        /*0018*/ 	.word	0x00000002
        /*0030*/ 	.string	""
        /*0030*/ 	.string	"ptxas"
        /*0030*/ 	.string	"Cuda compilation tools, release 13.0, V13.0.88"
        /*0030*/ 	.string	"Build cuda_13.0.r13.0/compiler.36424714_0"
        /*0030*/ 	.string	"-arch sm_90a -m 64 "



//--------------------- .note.nv.cuinfo           --------------------------
	.section	.note.nv.cuinfo,"",@"SHT_NOTE"
	.sectionflags	@"SHF_NOTE_NV_CUINFO"
        /*0018*/ 	.short	0x0002
        /*001a*/ 	.short	0x005a
        /*001c*/ 	.short	0x0082
	.zero		2


//--------------------- .nv.info                  --------------------------
	.section	.nv.info,"",@"SHT_CUDA_INFO"
	.align	4


	//----- nvinfo : EIATTR_REGCOUNT
	.align		4
        /*0000*/ 	.byte	0x04, 0x2f
        /*0002*/ 	.short	(.L_12 - .L_11)
	.align		4
.L_11:
        /*0004*/ 	.word	index@(_ZN7cutlass13device_kernelINS_4gemm6kernel13GemmUniversalIN4cute5tupleIJiiiiEEENS1_10collective13CollectiveMmaINS1_37MainloopSm90TmaGmmaWarpSpecializedFP8ILi5ENS5_IJNS4_1CILi1EEESB_SB_EEENS1_35KernelTmaWarpSpecializedCooperativeEEENS5_IJNSA_ILi192EEENSA_ILi160EEENSA_ILi128EEEEEENS_12float_e4m3_tENS5_IJlSB_lEEESJ_SK_NS4_8TiledMMAINS4_8MMA_AtomIJNS4_4SM904GMMA30MMA_64x32x32_F32E4M3E4M3_SS_TNILNSO_7ScaleInE1ELSQ_1EEEEEENS4_6LayoutINS5_IJNSA_ILi2EEESB_SB_EEENS5_IJSB_NSA_ILi0EEESW_EEEEENS5_IJNS4_10UnderscoreESZ_SZ_EEEEENS4_13SM90_TMA_LOADENS4_14ComposedLayoutINS4_7SwizzleILi3ELi4ELi3EEENS4_18smem_ptr_flag_bitsILi8EEENST_INS5_IJNSA_ILi8EEESH_EEENS5_IJSH_SB_EEEEEEEvNS4_8identityES12_S1C_vS1D_EENS_8epilogue10collective6detail29Sm90TmaWarpSpecializedAdapterINS1G_15DefaultEpilogueISJ_SK_SK_NS1F_6thread17LinearCombinationISJ_Li1EffLNS1K_9ScaleType4KindE0ELNS_15FloatRoundStyleE2ESJ_EENS1_15EpilogueDefaultEEEEEvvEEEEvNT_6ParamsE)
        /*0008*/ 	.word	0x000000a8


	//----- nvinfo : EIATTR_FRAME_SIZE
	.align		4
.L_12:
        /*000c*/ 	.byte	0x04, 0x11
        /*000e*/ 	.short	(.L_14 - .L_13)
	.align		4
.L_13:
        /*0010*/ 	.word	index@(_ZN7cutlass13device_kernelINS_4gemm6kernel13GemmUniversalIN4cute5tupleIJiiiiEEENS1_10collective13CollectiveMmaINS1_37MainloopSm90TmaGmmaWarpSpecializedFP8ILi5ENS5_IJNS4_1CILi1EEESB_SB_EEENS1_35KernelTmaWarpSpecializedCooperativeEEENS5_IJNSA_ILi192EEENSA_ILi160EEENSA_ILi128EEEEEENS_12float_e4m3_tENS5_IJlSB_lEEESJ_SK_NS4_8TiledMMAINS4_8MMA_AtomIJNS4_4SM904GMMA30MMA_64x32x32_F32E4M3E4M3_SS_TNILNSO_7ScaleInE1ELSQ_1EEEEEENS4_6LayoutINS5_IJNSA_ILi2EEESB_SB_EEENS5_IJSB_NSA_ILi0EEESW_EEEEENS5_IJNS4_10UnderscoreESZ_SZ_EEEEENS4_13SM90_TMA_LOADENS4_14ComposedLayoutINS4_7SwizzleILi3ELi4ELi3EEENS4_18smem_ptr_flag_bitsILi8EEENST_INS5_IJNSA_ILi8EEESH_EEENS5_IJSH_SB_EEEEEEEvNS4_8identityES12_S1C_vS1D_EENS_8epilogue10collective6detail29Sm90TmaWarpSpecializedAdapterINS1G_15DefaultEpilogueISJ_SK_SK_NS1F_6thread17LinearCombinationISJ_Li1EffLNS1K_9ScaleType4KindE0ELNS_15FloatRoundStyleE2ESJ_EENS1_15EpilogueDefaultEEEEEvvEEEEvNT_6ParamsE)
        /*0014*/ 	.word	0x00000200


	//----- nvinfo : EIATTR_MIN_STACK_SIZE
	.align		4
.L_14:
        /*0018*/ 	.byte	0x04, 0x12
        /*001a*/ 	.short	(.L_16 - .L_15)
	.align		4
.L_15:
        /*001c*/ 	.word	index@(_ZN7cutlass13device_kernelINS_4gemm6kernel13GemmUniversalIN4cute5tupleIJiiiiEEENS1_10collective13CollectiveMmaINS1_37MainloopSm90TmaGmmaWarpSpecializedFP8ILi5ENS5_IJNS4_1CILi1EEESB_SB_EEENS1_35KernelTmaWarpSpecializedCooperativeEEENS5_IJNSA_ILi192EEENSA_ILi160EEENSA_ILi128EEEEEENS_12float_e4m3_tENS5_IJlSB_lEEESJ_SK_NS4_8TiledMMAINS4_8MMA_AtomIJNS4_4SM904GMMA30MMA_64x32x32_F32E4M3E4M3_SS_TNILNSO_7ScaleInE1ELSQ_1EEEEEENS4_6LayoutINS5_IJNSA_ILi2EEESB_SB_EEENS5_IJSB_NSA_ILi0EEESW_EEEEENS5_IJNS4_10UnderscoreESZ_SZ_EEEEENS4_13SM90_TMA_LOADENS4_14ComposedLayoutINS4_7SwizzleILi3ELi4ELi3EEENS4_18smem_ptr_flag_bitsILi8EEENST_INS5_IJNSA_ILi8EEESH_EEENS5_IJSH_SB_EEEEEEEvNS4_8identityES12_S1C_vS1D_EENS_8epilogue10collective6detail29Sm90TmaWarpSpecializedAdapterINS1G_15DefaultEpilogueISJ_SK_SK_NS1F_6thread17LinearCombinationISJ_Li1EffLNS1K_9ScaleType4KindE0ELNS_15FloatRoundStyleE2ESJ_EENS1_15EpilogueDefaultEEEEEvvEEEEvNT_6ParamsE)
        /*0020*/ 	.word	0x00000200
.L_16:


//--------------------- .nv.compat                --------------------------
	.section	.nv.compat,"",@"SHT_CUDA_COMPAT_INFO"
	.align	4
        /*0000*/ 	.byte	0x02, 0x09, 0x01, 0x00, 0x02, 0x02, 0x04, 0x00, 0x02, 0x05, 0x05, 0x00, 0x03, 0x07, 0x01, 0x01
        /*0010*/ 	.byte	0x02, 0x03, 0x01, 0x00, 0x02, 0x06, 0x01, 0x00, 0x04, 0x0b, 0x08, 0x00, 0x00, 0x00, 0x00, 0x00
        /*0020*/ 	.byte	0x00, 0x00, 0x00, 0x00


//--------------------- .nv.info._ZN7cutlass13device_kernelINS_4gemm6kernel13GemmUniversalIN4cute5tupleIJiiiiEEENS1_10collective13CollectiveMmaINS1_37MainloopSm90TmaGmmaWarpSpecializedFP8ILi5ENS5_IJNS4_1CILi1EEESB_SB_EEENS1_35KernelTmaWarpSpecializedCooperativeEEENS5_IJNSA_ILi192EEENSA_ILi160EEENSA_ILi128EEEEEENS_12float_e4m3_tENS5_IJlSB_lEEESJ_SK_NS4_8TiledMMAINS4_8MMA_AtomIJNS4_4SM904GMMA30MMA_64x32x32_F32E4M3E4M3_SS_TNILNSO_7ScaleInE1ELSQ_1EEEEEENS4_6LayoutINS5_IJNSA_ILi2EEESB_SB_EEENS5_IJSB_NSA_ILi0EEESW_EEEEENS5_IJNS4_10UnderscoreESZ_SZ_EEEEENS4_13SM90_TMA_LOADENS4_14ComposedLayoutINS4_7SwizzleILi3ELi4ELi3EEENS4_18smem_ptr_flag_bitsILi8EEENST_INS5_IJNSA_ILi8EEESH_EEENS5_IJSH_SB_EEEEEEEvNS4_8identityES12_S1C_vS1D_EENS_8epilogue10collective6detail29Sm90TmaWarpSpecializedAdapterINS1G_15DefaultEpilogueISJ_SK_SK_NS1F_6thread17LinearCombinationISJ_Li1EffLNS1K_9ScaleType4KindE0ELNS_15FloatRoundStyleE2ESJ_EENS1_15EpilogueDefaultEEEEEvvEEEEvNT_6ParamsE --------------------------
	.section	.nv.info._ZN7cutlass13device_kernelINS_4gemm6kernel13GemmUniversalIN4cute5tupleIJiiiiEEENS1_10collective13CollectiveMmaINS1_37MainloopSm90TmaGmmaWarpSpecializedFP8ILi5ENS5_IJNS4_1CILi1EEESB_SB_EEENS1_35KernelTmaWarpSpecializedCooperativeEEENS5_IJNSA_ILi192EEENSA_ILi160EEENSA_ILi128EEEEEENS_12float_e4m3_tENS5_IJlSB_lEEESJ_SK_NS4_8TiledMMAINS4_8MMA_AtomIJNS4_4SM904GMMA30MMA_64x32x32_F32E4M3E4M3_SS_TNILNSO_7ScaleInE1ELSQ_1EEEEEENS4_6LayoutINS5_IJNSA_ILi2EEESB_SB_EEENS5_IJSB_NSA_ILi0EEESW_EEEEENS5_IJNS4_10UnderscoreESZ_SZ_EEEEENS4_13SM90_TMA_LOADENS4_14ComposedLayoutINS4_7SwizzleILi3ELi4ELi3EEENS4_18smem_ptr_flag_bitsILi8EEENST_INS5_IJNSA_ILi8EEESH_EEENS5_IJSH_SB_EEEEEEEvNS4_8identityES12_S1C_vS1D_EENS_8epilogue10collective6detail29Sm90TmaWarpSpecializedAdapterINS1G_15DefaultEpilogueISJ_SK_SK_NS1F_6thread17LinearCombinationISJ_Li1EffLNS1K_9ScaleType4KindE0ELNS_15FloatRoundStyleE2ESJ_EENS1_15EpilogueDefaultEEEEEvvEEEEvNT_6ParamsE,"",@"SHT_CUDA_INFO"
	.sectionflags	@""
	.align	4


	//----- nvinfo : EIATTR_CUDA_API_VERSION
	.align		4
        /*0000*/ 	.byte	0x04, 0x37
        /*0002*/ 	.short	(.L_18 - .L_17)
.L_17:
        /*0004*/ 	.word	0x00000082


	//----- nvinfo : EIATTR_KPARAM_INFO
	.align		4
.L_18:
        /*0008*/ 	.byte	0x04, 0x17
        /*000a*/ 	.short	(.L_20 - .L_19)
.L_19:
        /*000c*/ 	.word	0x00000000
        /*0010*/ 	.short	0x0000
        /*0012*/ 	.short	0x0070
        /*0014*/ 	.byte	0x00, 0xf0, 0x01, 0x10


	//----- nvinfo : EIATTR_SPARSE_MMA_MASK
	.align		4
.L_20:
        /*0018*/ 	.byte	0x03, 0x50
        /*001a*/ 	.short	0x0000


	//----- nvinfo : EIATTR_MAXREG_COUNT
	.align		4
        /*001c*/ 	.byte	0x03, 0x1b
        /*001e*/ 	.short	0x00a8


	//----- nvinfo : EIATTR_NUM_BARRIERS
	.align		4
        /*0020*/ 	.byte	0x02, 0x4c
        /*0022*/ 	.byte	0x01
	.zero		1


	//----- nvinfo : EIATTR_ANNOTATIONS
	.align		4
        /*0024*/ 	.byte	0x04, 0x55
        /*0026*/ 	.short	(.L_22 - .L_21)


	//   ....[0]....
.L_21:
        /*0028*/ 	.word	0x00000001
        /*002c*/ 	.byte	0xb0, 0x05, 0x00, 0x00, 0x01, 0x00, 0x00, 0x00, 0xd0, 0x05, 0x00, 0x00, 0x01, 0x00, 0x00, 0x00
        /* <DEDUP_REMOVED lines=475> */
        /*1dec*/ 	.byte	0x80, 0x60, 0x01, 0x00


	//----- nvinfo : EIATTR_MERCURY_ISA_VERSION
	.align		4
.L_22:
        /*1df0*/ 	.byte	0x03, 0x5f
        /*1df2*/ 	.short	0x0101


	//----- nvinfo : EIATTR_INT_WARP_WIDE_INSTR_OFFSETS
	.align		4
        /*1df4*/ 	.byte	0x04, 0x31
        /*1df6*/ 	.short	(.L_24 - .L_23)


	//   ....[0]....
.L_23:
        /*1df8*/ 	.word	0x000004a0


	//   ....[1]....
        /*1dfc*/ 	.word	0x000004c0


	//   ....[2]....
        /*1e00*/ 	.word	0x000005c0


	//----- nvinfo : EIATTR_COOP_GROUP_MASK_REGIDS
	.align		4
.L_24:
        /*1e04*/ 	.byte	0x04, 0x29
        /*1e06*/ 	.short	(.L_26 - .L_25)


	//   ....[0]....
.L_25:
        /*1e08*/ 	.word	0xffffffff


	//   ....[1]....
        /*1e0c*/ 	.word	0xffffffff


	//   ....[2]....
        /*1e10*/ 	.word	0xffffffff


	//   ....[3]....
        /*1e14*/ 	.word	0xffffffff


	//   ....[4]....
        /*1e18*/ 	.word	0xffffffff


	//----- nvinfo : EIATTR_COOP_GROUP_INSTR_OFFSETS
	.align		4
.L_26:
        /*1e1c*/ 	.byte	0x04, 0x28
        /*1e1e*/ 	.short	(.L_28 - .L_27)


	//   ....[0]....
.L_27:
        /*1e20*/ 	.word	0x00000070


	//   ....[1]....
        /*1e24*/ 	.word	0x00000080


	//   ....[2]....
        /*1e28*/ 	.word	0x000001a0


	//   ....[3]....
        /*1e2c*/ 	.word	0x000003e0


	//   ....[4]....
        /*1e30*/ 	.word	0x00001b20


	//----- nvinfo : EIATTR_REG_RECONFIG
	.align		4
.L_28:
        /*1e34*/ 	.byte	0x01, 0x54
	.zero		2


	//----- nvinfo : EIATTR_MBARRIER_INSTR_OFFSETS
	.align		4
        /*1e38*/ 	.byte	0x04, 0x39
        /*1e3a*/ 	.short	(.L_30 - .L_29)


	//   ....[0]....
.L_29:
        /*1e3c*/ 	.word	0x00000320
        /*1e40*/ 	.word	0x000000ff
        /*1e44*/ 	.word	0x00000000
        /*1e48*/ 	.short	0x0100
        /*1e4a*/ 	.byte	0x0a
	.zero		1


	//   ....[1]....
        /*1e4c*/ 	.word	0x00000330
        /*1e50*/ 	.word	0x000000ff
        /*1e54*/ 	.word	0x00000028
        /*1e58*/ 	.short	0x0100
        /*1e5a*/ 	.byte	0x0a
	.zero		1


	//   ....[2]....
        /*1e5c*/ 	.word	0x00000340
        /*1e60*/ 	.word	0x000000ff
        /*1e64*/ 	.word	0x00000008
        /*1e68*/ 	.short	0x0100
        /*1e6a*/ 	.byte	0x0a
	.zero		1


	//   ....[3]....
        /*1e6c*/ 	.word	0x00000350
        /*1e70*/ 	.word	0x000000ff
        /*1e74*/ 	.word	0x00000030
        /*1e78*/ 	.short	0x0100
        /*1e7a*/ 	.byte	0x0a
	.zero		1


	//   ....[4]....
        /*1e7c*/ 	.word	0x00000360
        /*1e80*/ 	.word	0x000000ff
        /*1e84*/ 	.word	0x00000010
        /*1e88*/ 	.short	0x0100
        /*1e8a*/ 	.byte	0x0a
	.zero		1


	//   ....[5]....
        /*1e8c*/ 	.word	0x00000370
        /*1e90*/ 	.word	0x000000ff
        /*1e94*/ 	.word	0x00000038
        /*1e98*/ 	.short	0x0100
        /*1e9a*/ 	.byte	0x0a
	.zero		1


	//   ....[6]....
        /*1e9c*/ 	.word	0x00000380
        /*1ea0*/ 	.word	0x000000ff
        /*1ea4*/ 	.word	0x00000018
        /*1ea8*/ 	.short	0x0100
        /*1eaa*/ 	.byte	0x0a
	.zero		1


	//   ....[7]....
        /*1eac*/ 	.word	0x00000390
        /*1eb0*/ 	.word	0x000000ff
        /*1eb4*/ 	.word	0x00000040
        /*1eb8*/ 	.short	0x0100
        /*1eba*/ 	.byte	0x0a
	.zero		1


	//   ....[8]....
        /*1ebc*/ 	.word	0x000003a0
        /*1ec0*/ 	.word	0x000000ff
        /*1ec4*/ 	.word	0x00000020
        /*1ec8*/ 	.short	0x0100
        /*1eca*/ 	.byte	0x0a
	.zero		1


	//   ....[9]....
        /*1ecc*/ 	.word	0x000003b0
        /*1ed0*/ 	.word	0x000000ff
        /*1ed4*/ 	.word	0x00000048
        /*1ed8*/ 	.short	0x0100
        /*1eda*/ 	.byte	0x0a
	.zero		1


	//   ....[10]....
        /*1edc*/ 	.word	0x000005f0
        /*1ee0*/ 	.word	0x000000ff
        /*1ee4*/ 	.word	0x00000060
        /*1ee8*/ 	.short	0x0100
        /*1eea*/ 	.byte	0x08
	.zero		1


	//   ....[11]....
        /*1eec*/ 	.word	0x00000600
        /*1ef0*/ 	.word	0x000000ff
        /*1ef4*/ 	.word	0x00000068
        /*1ef8*/ 	.short	0x0100
        /*1efa*/ 	.byte	0x08
	.zero		1


	//   ....[12]....
        /*1efc*/ 	.word	0x00001f20
        /*1f00*/ 	.word	0x000000ff
        /*1f04*/ 	.word	0x00000000
        /*1f08*/ 	.short	0x010a
        /*1f0a*/ 	.byte	0x0f
	.zero		1


	//   ....[13]....
        /*1f0c*/ 	.word	0x00001f80
        /*1f10*/ 	.word	0x000000ff
        /*1f14*/ 	.word	0x00000000
        /*1f18*/ 	.short	0x010a
        /*1f1a*/ 	.byte	0x0f
	.zero		1


	//   ....[14]....
        /*1f1c*/ 	.word	0x00004410
        /*1f20*/ 	.word	0x000000ff
        /*1f24*/ 	.word	0x00000000
        /*1f28*/ 	.short	0x010a
        /*1f2a*/ 	.byte	0x11
	.zero		1


	//   ....[15]....
        /*1f2c*/ 	.word	0x00004450
        /*1f30*/ 	.word	0x000000ff
        /*1f34*/ 	.word	0x00000000
        /*1f38*/ 	.short	0x010a
        /*1f3a*/ 	.byte	0x11
	.zero		1


	//   ....[16]....
        /*1f3c*/ 	.word	0x000067f0
        /*1f40*/ 	.word	0x000000ff
        /*1f44*/ 	.word	0x00000000
        /*1f48*/ 	.short	0x0101
        /*1f4a*/ 	.byte	0x10
	.zero		1


	//   ....[17]....
        /*1f4c*/ 	.word	0x000083e0
        /*1f50*/ 	.word	0x000000ff
        /*1f54*/ 	.word	0x00000000
        /*1f58*/ 	.short	0x0101
        /*1f5a*/ 	.byte	0x06
	.zero		1


	//   ....[18]....
        /*1f5c*/ 	.word	0x00015220
        /*1f60*/ 	.word	0x0000000e
        /*1f64*/ 	.word	0x00000028
        /*1f68*/ 	.short	0x010a
        /*1f6a*/ 	.byte	0x3f
	.zero		1


	//   ....[19]....
        /*1f6c*/ 	.word	0x000155a0
        /*1f70*/ 	.word	0x00000004
        /*1f74*/ 	.word	0x00000068
        /*1f78*/ 	.short	0x0101
        /*1f7a*/ 	.byte	0x3f
	.zero		1


	//   ....[20]....
        /*1f7c*/ 	.word	0x00015d40
        /*1f80*/ 	.word	0x00000007
        /*1f84*/ 	.word	0x00000000
        /*1f88*/ 	.short	0x010a
        /*1f8a*/ 	.byte	0x3f
	.zero		1


	//   ....[21]....
        /*1f8c*/ 	.word	0x00015dc0
        /*1f90*/ 	.word	0x00000009
        /*1f94*/ 	.word	0x00000000
        /*1f98*/ 	.short	0x010a
        /*1f9a*/ 	.byte	0x3f
	.zero		1


	//   ....[22]....
        /*1f9c*/ 	.word	0x00015e50
        /*1fa0*/ 	.word	0x00000006
        /*1fa4*/ 	.word	0x00000000
        /*1fa8*/ 	.short	0x010a
        /*1faa*/ 	.byte	0x3f
	.zero		1


	//   ....[23]....
        /*1fac*/ 	.word	0x00015ee0
        /*1fb0*/ 	.word	0x00000009
        /*1fb4*/ 	.word	0x00000000
        /*1fb8*/ 	.short	0x010a
        /*1fba*/ 	.byte	0x3f
	.zero		1


	//   ....[24]....
        /*1fbc*/ 	.word	0x00015f70
        /*1fc0*/ 	.word	0x00000003
        /*1fc4*/ 	.word	0x00000000
        /*1fc8*/ 	.short	0x010a
        /*1fca*/ 	.byte	0x3f
	.zero		1


	//   ....[25]....
        /*1fcc*/ 	.word	0x00015fe0
        /*1fd0*/ 	.word	0x00000003
        /*1fd4*/ 	.word	0x00000000
        /*1fd8*/ 	.short	0x010a
        /*1fda*/ 	.byte	0x3f
	.zero		1


	//   ....[26]....
        /*1fdc*/ 	.word	0x00016050
        /*1fe0*/ 	.word	0x00000000
        /*1fe4*/ 	.word	0x00000000
        /*1fe8*/ 	.short	0x010a
        /*1fea*/ 	.byte	0x3f
	.zero		1


	//   ....[27]....
        /*1fec*/ 	.word	0x00016130
        /*1ff0*/ 	.word	0x0000000e
        /*1ff4*/ 	.word	0x00000028
        /*1ff8*/ 	.short	0x010a
        /*1ffa*/ 	.byte	0x3f
	.zero		1


	//   ....[28]....
        /*1ffc*/ 	.word	0x00016210
        /*2000*/ 	.word	0x00000007
        /*2004*/ 	.word	0x00000000
        /*2008*/ 	.short	0x010a
        /*200a*/ 	.byte	0x3f
	.zero		1


	//   ....[29]....
        /*200c*/ 	.word	0x00016260
        /*2010*/ 	.word	0x00000009
        /*2014*/ 	.word	0x00000000
        /*2018*/ 	.short	0x010a
        /*201a*/ 	.byte	0x3f
	.zero		1


	//   ....[30]....
        /*201c*/ 	.word	0x000162b0
        /*2020*/ 	.word	0x00000006
        /*2024*/ 	.word	0x00000000
        /*2028*/ 	.short	0x010a
        /*202a*/ 	.byte	0x3f
	.zero		1


	//   ....[31]....
        /*202c*/ 	.word	0x00016300
        /*2030*/ 	.word	0x00000009
        /*2034*/ 	.word	0x00000000
        /*2038*/ 	.short	0x010a
        /*203a*/ 	.byte	0x3f
	.zero		1


	//----- nvinfo : EIATTR_NUM_MBARRIERS
	.align		4
.L_30:
        /*203c*/ 	.byte	0x03, 0x38
        /*203e*/ 	.short	0x000c


	//----- nvinfo : EIATTR_EXIT_INSTR_OFFSETS
	.align		4
        /*2040*/ 	.byte	0x04, 0x1c
        /*2042*/ 	.short	(.L_32 - .L_31)


	//   ....[0]....
.L_31:
        /*2044*/ 	.word	0x00000660


	//   ....[1]....
        /*2048*/ 	.word	0x00000fc0


	//   ....[2]....
        /*204c*/ 	.word	0x00014840


	//   ....[3]....
        /*2050*/ 	.word	0x00014eb0


	//   ....[4]....
        /*2054*/ 	.word	0x00015fc0


	//----- nvinfo : EIATTR_MAX_THREADS
	.align		4
.L_32:
        /*2058*/ 	.byte	0x04, 0x05
        /*205a*/ 	.short	(.L_34 - .L_33)
.L_33:
        /*205c*/ 	.word	0x00000180
        /*2060*/ 	.word	0x00000001
        /*2064*/ 	.word	0x00000001


	//----- nvinfo : EIATTR_CRS_STACK_SIZE
	.align		4
.L_34:
        /*2068*/ 	.byte	0x04, 0x1e
        /*206a*/ 	.short	(.L_36 - .L_35)
.L_35:
        /*206c*/ 	.word	0x00000000


	//----- nvinfo : EIATTR_CBANK_PARAM_SIZE
	.align		4
.L_36:
        /*2070*/ 	.byte	0x03, 0x19
        /*2072*/ 	.short	0x0470


	//----- nvinfo : EIATTR_PARAM_CBANK
	.align		4
        /*2074*/ 	.byte	0x04, 0x0a
        /*2076*/ 	.short	(.L_38 - .L_37)
	.align		4
.L_37:
        /*2078*/ 	.word	index@(.nv.constant0._ZN7cutlass13device_kernelINS_4gemm6kernel13GemmUniversalIN4cute5tupleIJiiiiEEENS1_10collective13CollectiveMmaINS1_37MainloopSm90TmaGmmaWarpSpecializedFP8ILi5ENS5_IJNS4_1CILi1EEESB_SB_EEENS1_35KernelTmaWarpSpecializedCooperativeEEENS5_IJNSA_ILi192EEENSA_ILi160EEENSA_ILi128EEEEEENS_12float_e4m3_tENS5_IJlSB_lEEESJ_SK_NS4_8TiledMMAINS4_8MMA_AtomIJNS4_4SM904GMMA30MMA_64x32x32_F32E4M3E4M3_SS_TNILNSO_7ScaleInE1ELSQ_1EEEEEENS4_6LayoutINS5_IJNSA_ILi2EEESB_SB_EEENS5_IJSB_NSA_ILi0EEESW_EEEEENS5_IJNS4_10UnderscoreESZ_SZ_EEEEENS4_13SM90_TMA_LOADENS4_14ComposedLayoutINS4_7SwizzleILi3ELi4ELi3EEENS4_18smem_ptr_flag_bitsILi8EEENST_INS5_IJNSA_ILi8EEESH_EEENS5_IJSH_SB_EEEEEEEvNS4_8identityES12_S1C_vS1D_EENS_8epilogue10collective6detail29Sm90TmaWarpSpecializedAdapterINS1G_15DefaultEpilogueISJ_SK_SK_NS1F_6thread17LinearCombinationISJ_Li1EffLNS1K_9ScaleType4KindE0ELNS_15FloatRoundStyleE2ESJ_EENS1_15EpilogueDefaultEEEEEvvEEEEvNT_6ParamsE)
        /*207c*/ 	.short	0x0210
        /*207e*/ 	.short	0x0470


	//----- nvinfo : EIATTR_SW_WAR
	.align		4
.L_38:
        /*2080*/ 	.byte	0x04, 0x36
        /*2082*/ 	.short	(.L_40 - .L_39)
.L_39:
        /*2084*/ 	.word	0x00000008
.L_40:


//--------------------- .nv.callgraph             --------------------------
	.section	.nv.callgraph,"",@"SHT_CUDA_CALLGRAPH"
	.align	4
	.sectionentsize	8
	.align		4
        /*0000*/ 	.word	0x00000000
	.align		4
        /*0004*/ 	.word	0xffffffff
	.align		4
        /*0008*/ 	.word	0x00000000
	.align		4
        /*000c*/ 	.word	0xfffffffe
	.align		4
        /*0010*/ 	.word	0x00000000
	.align		4
        /*0014*/ 	.word	0xfffffffd
	.align		4
        /*0018*/ 	.word	0x00000000
	.align		4
        /*001c*/ 	.word	0xfffffffc


//--------------------- .nv.constant4             --------------------------
	.section	.nv.constant4,"a",@progbits
	.align	8
	.align		8
.nv.constant4:
        /*0000*/ 	.dword	_ZN40_INTERNAL_3212fee1_4_k_cu_71c287c5_143944cuda3std3__45__cpo5beginE
	.align		8
        /*0008*/ 	.dword	_ZN40_INTERNAL_3212fee1_4_k_cu_71c287c5_143944cuda3std3__45__cpo3endE
	.align		8
        /*0010*/ 	.dword	_ZN40_INTERNAL_3212fee1_4_k_cu_71c287c5_143944cuda3std3__45__cpo6cbeginE
	.align		8
        /*0018*/ 	.dword	_ZN40_INTERNAL_3212fee1_4_k_cu_71c287c5_143944cuda3std3__45__cpo4cendE
	.align		8
        /*0020*/ 	.dword	_ZN40_INTERNAL_3212fee1_4_k_cu_71c287c5_143944cuda3std3__442_GLOBAL__N__3212fee1_4_k_cu_71c287c5_143946ignoreE
	.align		8
        /*0028*/ 	.dword	_ZN40_INTERNAL_3212fee1_4_k_cu_71c287c5_143944cuda3std3__419piecewise_constructE
	.align		8
        /*0030*/ 	.dword	_ZN40_INTERNAL_3212fee1_4_k_cu_71c287c5_143944cuda3std3__48in_placeE
	.align		8
        /*0038*/ 	.dword	_ZN40_INTERNAL_3212fee1_4_k_cu_71c287c5_143944cuda3std6ranges3__45__cpo4swapE
	.align		8
        /*0040*/ 	.dword	_ZN40_INTERNAL_3212fee1_4_k_cu_71c287c5_143944cuda3std6ranges3__45__cpo9iter_moveE
	.align		8
        /*0048*/ 	.dword	_ZN40_INTERNAL_3212fee1_4_k_cu_71c287c5_143944cute7productE
	.align		8
        /*0050*/ 	.dword	_ZN40_INTERNAL_3212fee1_4_k_cu_71c287c5_143944cute1_E


//--------------------- .text._ZN7cutlass13device_kernelINS_4gemm6kernel13GemmUniversalIN4cute5tupleIJiiiiEEENS1_10collective13CollectiveMmaINS1_37MainloopSm90TmaGmmaWarpSpecializedFP8ILi5ENS5_IJNS4_1CILi1EEESB_SB_EEENS1_35KernelTmaWarpSpecializedCooperativeEEENS5_IJNSA_ILi192EEENSA_ILi160EEENSA_ILi128EEEEEENS_12float_e4m3_tENS5_IJlSB_lEEESJ_SK_NS4_8TiledMMAINS4_8MMA_AtomIJNS4_4SM904GMMA30MMA_64x32x32_F32E4M3E4M3_SS_TNILNSO_7ScaleInE1ELSQ_1EEEEEENS4_6LayoutINS5_IJNSA_ILi2EEESB_SB_EEENS5_IJSB_NSA_ILi0EEESW_EEEEENS5_IJNS4_10UnderscoreESZ_SZ_EEEEENS4_13SM90_TMA_LOADENS4_14ComposedLayoutINS4_7SwizzleILi3ELi4ELi3EEENS4_18smem_ptr_flag_bitsILi8EEENST_INS5_IJNSA_ILi8EEESH_EEENS5_IJSH_SB_EEEEEEEvNS4_8identityES12_S1C_vS1D_EENS_8epilogue10collective6detail29Sm90TmaWarpSpecializedAdapterINS1G_15DefaultEpilogueISJ_SK_SK_NS1F_6thread17LinearCombinationISJ_Li1EffLNS1K_9ScaleType4KindE0ELNS_15FloatRoundStyleE2ESJ_EENS1_15EpilogueDefaultEEEEEvvEEEEvNT_6ParamsE --------------------------
	.section	.text._ZN7cutlass13device_kernelINS_4gemm6kernel13GemmUniversalIN4cute5tupleIJiiiiEEENS1_10collective13CollectiveMmaINS1_37MainloopSm90TmaGmmaWarpSpecializedFP8ILi5ENS5_IJNS4_1CILi1EEESB_SB_EEENS1_35KernelTmaWarpSpecializedCooperativeEEENS5_IJNSA_ILi192EEENSA_ILi160EEENSA_ILi128EEEEEENS_12float_e4m3_tENS5_IJlSB_lEEESJ_SK_NS4_8TiledMMAINS4_8MMA_AtomIJNS4_4SM904GMMA30MMA_64x32x32_F32E4M3E4M3_SS_TNILNSO_7ScaleInE1ELSQ_1EEEEEENS4_6LayoutINS5_IJNSA_ILi2EEESB_SB_EEENS5_IJSB_NSA_ILi0EEESW_EEEEENS5_IJNS4_10UnderscoreESZ_SZ_EEEEENS4_13SM90_TMA_LOADENS4_14ComposedLayoutINS4_7SwizzleILi3ELi4ELi3EEENS4_18smem_ptr_flag_bitsILi8EEENST_INS5_IJNSA_ILi8EEESH_EEENS5_IJSH_SB_EEEEEEEvNS4_8identityES12_S1C_vS1D_EENS_8epilogue10collective6detail29Sm90TmaWarpSpecializedAdapterINS1G_15DefaultEpilogueISJ_SK_SK_NS1F_6thread17LinearCombinationISJ_Li1EffLNS1K_9ScaleType4KindE0ELNS_15FloatRoundStyleE2ESJ_EENS1_15EpilogueDefaultEEEEEvvEEEEvNT_6ParamsE,"ax",@progbits
	.align	128
.text._ZN7cutlass13device_kernelINS_4gemm6kernel13GemmUniversalIN4cute5tupleIJiiiiEEENS1_10collective13CollectiveMmaINS1_37MainloopSm90TmaGmmaWarpSpecializedFP8ILi5ENS5_IJNS4_1CILi1EEESB_SB_EEENS1_35KernelTmaWarpSpecializedCooperativeEEENS5_IJNSA_ILi192EEENSA_ILi160EEENSA_ILi128EEEEEENS_12float_e4m3_tENS5_IJlSB_lEEESJ_SK_NS4_8TiledMMAINS4_8MMA_AtomIJNS4_4SM904GMMA30MMA_64x32x32_F32E4M3E4M3_SS_TNILNSO_7ScaleInE1ELSQ_1EEEEEENS4_6LayoutINS5_IJNSA_ILi2EEESB_SB_EEENS5_IJSB_NSA_ILi0EEESW_EEEEENS5_IJNS4_10UnderscoreESZ_SZ_EEEEENS4_13SM90_TMA_LOADENS4_14ComposedLayoutINS4_7SwizzleILi3ELi4ELi3EEENS4_18smem_ptr_flag_bitsILi8EEENST_INS5_IJNSA_ILi8EEESH_EEENS5_IJSH_SB_EEEEEEEvNS4_8identityES12_S1C_vS1D_EENS_8epilogue10collective6detail29Sm90TmaWarpSpecializedAdapterINS1G_15DefaultEpilogueISJ_SK_SK_NS1F_6thread17LinearCombinationISJ_Li1EffLNS1K_9ScaleType4KindE0ELNS_15FloatRoundStyleE2ESJ_EENS1_15EpilogueDefaultEEEEEvvEEEEvNT_6ParamsE:
        .type           _ZN7cutlass13device_kernelINS_4gemm6kernel13GemmUniversalIN4cute5tupleIJiiiiEEENS1_10collective13CollectiveMmaINS1_37MainloopSm90TmaGmmaWarpSpecializedFP8ILi5ENS5_IJNS4_1CILi1EEESB_SB_EEENS1_35KernelTmaWarpSpecializedCooperativeEEENS5_IJNSA_ILi192EEENSA_ILi160EEENSA_ILi128EEEEEENS_12float_e4m3_tENS5_IJlSB_lEEESJ_SK_NS4_8TiledMMAINS4_8MMA_AtomIJNS4_4SM904GMMA30MMA_64x32x32_F32E4M3E4M3_SS_TNILNSO_7ScaleInE1ELSQ_1EEEEEENS4_6LayoutINS5_IJNSA_ILi2EEESB_SB_EEENS5_IJSB_NSA_ILi0EEESW_EEEEENS5_IJNS4_10UnderscoreESZ_SZ_EEEEENS4_13SM90_TMA_LOADENS4_14ComposedLayoutINS4_7SwizzleILi3ELi4ELi3EEENS4_18smem_ptr_flag_bitsILi8EEENST_INS5_IJNSA_ILi8EEESH_EEENS5_IJSH_SB_EEEEEEEvNS4_8identityES12_S1C_vS1D_EENS_8epilogue10collective6detail29Sm90TmaWarpSpecializedAdapterINS1G_15DefaultEpilogueISJ_SK_SK_NS1F_6thread17LinearCombinationISJ_Li1EffLNS1K_9ScaleType4KindE0ELNS_15FloatRoundStyleE2ESJ_EENS1_15EpilogueDefaultEEEEEvvEEEEvNT_6ParamsE,@function
        .size           _ZN7cutlass13device_kernelINS_4gemm6kernel13GemmUniversalIN4cute5tupleIJiiiiEEENS1_10collective13CollectiveMmaINS1_37MainloopSm90TmaGmmaWarpSpecializedFP8ILi5ENS5_IJNS4_1CILi1EEESB_SB_EEENS1_35KernelTmaWarpSpecializedCooperativeEEENS5_IJNSA_ILi192EEENSA_ILi160EEENSA_ILi128EEEEEENS_12float_e4m3_tENS5_IJlSB_lEEESJ_SK_NS4_8TiledMMAINS4_8MMA_AtomIJNS4_4SM904GMMA30MMA_64x32x32_F32E4M3E4M3_SS_TNILNSO_7ScaleInE1ELSQ_1EEEEEENS4_6LayoutINS5_IJNSA_ILi2EEESB_SB_EEENS5_IJSB_NSA_ILi0EEESW_EEEEENS5_IJNS4_10UnderscoreESZ_SZ_EEEEENS4_13SM90_TMA_LOADENS4_14ComposedLayoutINS4_7SwizzleILi3ELi4ELi3EEENS4_18smem_ptr_flag_bitsILi8EEENST_INS5_IJNSA_ILi8EEESH_EEENS5_IJSH_SB_EEEEEEEvNS4_8identityES12_S1C_vS1D_EENS_8epilogue10collective6detail29Sm90TmaWarpSpecializedAdapterINS1G_15DefaultEpilogueISJ_SK_SK_NS1F_6thread17LinearCombinationISJ_Li1EffLNS1K_9ScaleType4KindE0ELNS_15FloatRoundStyleE2ESJ_EENS1_15EpilogueDefaultEEEEEvvEEEEvNT_6ParamsE,(.L_x_395 - _ZN7cutlass13device_kernelINS_4gemm6kernel13GemmUniversalIN4cute5tupleIJiiiiEEENS1_10collective13CollectiveMmaINS1_37MainloopSm90TmaGmmaWarpSpecializedFP8ILi5ENS5_IJNS4_1CILi1EEESB_SB_EEENS1_35KernelTmaWarpSpecializedCooperativeEEENS5_IJNSA_ILi192EEENSA_ILi160EEENSA_ILi128EEEEEENS_12float_e4m3_tENS5_IJlSB_lEEESJ_SK_NS4_8TiledMMAINS4_8MMA_AtomIJNS4_4SM904GMMA30MMA_64x32x32_F32E4M3E4M3_SS_TNILNSO_7ScaleInE1ELSQ_1EEEEEENS4_6LayoutINS5_IJNSA_ILi2EEESB_SB_EEENS5_IJSB_NSA_ILi0EEESW_EEEEENS5_IJNS4_10UnderscoreESZ_SZ_EEEEENS4_13SM90_TMA_LOADENS4_14ComposedLayoutINS4_7SwizzleILi3ELi4ELi3EEENS4_18smem_ptr_flag_bitsILi8EEENST_INS5_IJNSA_ILi8EEESH_EEENS5_IJSH_SB_EEEEEEEvNS4_8identityES12_S1C_vS1D_EENS_8epilogue10collective6detail29Sm90TmaWarpSpecializedAdapterINS1G_15DefaultEpilogueISJ_SK_SK_NS1F_6thread17LinearCombinationISJ_Li1EffLNS1K_9ScaleType4KindE0ELNS_15FloatRoundStyleE2ESJ_EENS1_15EpilogueDefaultEEEEEvvEEEEvNT_6ParamsE)
        .other          _ZN7cutlass13device_kernelINS_4gemm6kernel13GemmUniversalIN4cute5tupleIJiiiiEEENS1_10collective13CollectiveMmaINS1_37MainloopSm90TmaGmmaWarpSpecializedFP8ILi5ENS5_IJNS4_1CILi1EEESB_SB_EEENS1_35KernelTmaWarpSpecializedCooperativeEEENS5_IJNSA_ILi192EEENSA_ILi160EEENSA_ILi128EEEEEENS_12float_e4m3_tENS5_IJlSB_lEEESJ_SK_NS4_8TiledMMAINS4_8MMA_AtomIJNS4_4SM904GMMA30MMA_64x32x32_F32E4M3E4M3_SS_TNILNSO_7ScaleInE1ELSQ_1EEEEEENS4_6LayoutINS5_IJNSA_ILi2EEESB_SB_EEENS5_IJSB_NSA_ILi0EEESW_EEEEENS5_IJNS4_10UnderscoreESZ_SZ_EEEEENS4_13SM90_TMA_LOADENS4_14ComposedLayoutINS4_7SwizzleILi3ELi4ELi3EEENS4_18smem_ptr_flag_bitsILi8EEENST_INS5_IJNSA_ILi8EEESH_EEENS5_IJSH_SB_EEEEEEEvNS4_8identityES12_S1C_vS1D_EENS_8epilogue10collective6detail29Sm90TmaWarpSpecializedAdapterINS1G_15DefaultEpilogueISJ_SK_SK_NS1F_6thread17LinearCombinationISJ_Li1EffLNS1K_9ScaleType4KindE0ELNS_15FloatRoundStyleE2ESJ_EENS1_15EpilogueDefaultEEEEEvvEEEEvNT_6ParamsE,@"STO_CUDA_ENTRY STV_DEFAULT"
_ZN7cutlass13device_kernelINS_4gemm6kernel13GemmUniversalIN4cute5tupleIJiiiiEEENS1_10collective13CollectiveMmaINS1_37MainloopSm90TmaGmmaWarpSpecializedFP8ILi5ENS5_IJNS4_1CILi1EEESB_SB_EEENS1_35KernelTmaWarpSpecializedCooperativeEEENS5_IJNSA_ILi192EEENSA_ILi160EEENSA_ILi128EEEEEENS_12float_e4m3_tENS5_IJlSB_lEEESJ_SK_NS4_8TiledMMAINS4_8MMA_AtomIJNS4_4SM904GMMA30MMA_64x32x32_F32E4M3E4M3_SS_TNILNSO_7ScaleInE1ELSQ_1EEEEEENS4_6LayoutINS5_IJNSA_ILi2EEESB_SB_EEENS5_IJSB_NSA_ILi0EEESW_EEEEENS5_IJNS4_10UnderscoreESZ_SZ_EEEEENS4_13SM90_TMA_LOADENS4_14ComposedLayoutINS4_7SwizzleILi3ELi4ELi3EEENS4_18smem_ptr_flag_bitsILi8EEENST_INS5_IJNSA_ILi8EEESH_EEENS5_IJSH_SB_EEEEEEEvNS4_8identityES12_S1C_vS1D_EENS_8epilogue10collective6detail29Sm90TmaWarpSpecializedAdapterINS1G_15DefaultEpilogueISJ_SK_SK_NS1F_6thread17LinearCombinationISJ_Li1EffLNS1K_9ScaleType4KindE0ELNS_15FloatRoundStyleE2ESJ_EENS1_15EpilogueDefaultEEEEEvvEEEEvNT_6ParamsE:
[----:B------:R-:W0:Y:S02]  /*0000*/  LDC R1, c[0x0][0x28] ;  /* 0x00000a00ff017b82 */ /* 0x000e240000000800 */
[----:B0-----:R-:W-:Y:S01]  /*0010*/  VIADD R1, R1, 0xfffffe00 ;  /* 0xfffffe0001017836 */ /* 0x001fe20000000000 */
[----:B------:R-:W0:Y:S01]  /*0020*/  S2R R2, SR_TID.X ;  /* 0x0000000000027919 */ /* 0x000e220000002100 */
[----:B------:R-:W-:Y:S01]  /*0030*/  ELECT P0, URZ, PT ;  /* 0x00000000003f782f */ /* 0x000fe20003800000 */
[----:B------:R-:W-:Y:S01]  /*0040*/  BSSY B0, `(.L_x_0) ;  /* 0x0000015000007945 */ /* 0x000fe20003800000 */
[--C-:B0-----:R-:W-:Y:S02]  /*0050*/  SHF.R.U32.HI R0, RZ, 0x5, R2.reuse ;  /* 0x00000005ff007819 */ /* 0x101fe40000011602 */
[----:B------:R-:W-:-:S03]  /*0060*/  SHF.R.U32.HI R2, RZ, 0x7, R2 ;  /* 0x00000007ff027819 */ /* 0x000fc60000011602 */
[----:B------:R-:W0:Y:S04]  /*0070*/  SHFL.IDX PT, R3, R0, RZ, 0x1f ;  /* 0x00001fff00037589 */ /* 0x000e2800000e0000 */
[----:B------:R-:W1:Y:S01]  /*0080*/  SHFL.IDX PT, R2, R2, RZ, 0x1f ;  /* 0x00001fff02027589 */ /* 0x000e6200000e0000 */
[----:B0-----:R-:W-:Y:S02]  /*0090*/  R2UR UR4, R3 ;  /* 0x00000000030472ca */ /* 0x001fe400000e0000 */
[----:B-1----:R-:W-:-:S11]  /*00a0*/  R2UR UR8, R2 ;  /* 0x00000000020872ca */ /* 0x002fd600000e0000 */
[----:B------:R-:W-:Y:S02]  /*00b0*/  USHF.R.S32.HI UR5, URZ, 0x1f, UR4 ;  /* 0x0000001f3f057899 */ /* 0x000fe40008011404 */
[----:B------:R-:W-:Y:S02]  /*00c0*/  ISETP.NE.OR P0, PT, RZ, UR4, !P0 ;  /* 0x00000004ff007c0c */ /* 0x000fe4000c705670 */
[----:B------:R-:W-:-:S04]  /*00d0*/  ULEA.HI UR5, UR5, UR4, URZ, 0x2 ;  /* 0x0000000405057291 */ /* 0x000fc8000f8f103f */
[----:B------:R-:W-:-:S04]  /*00e0*/  ULOP3.LUT UR5, UR5, 0xfffffffc, URZ, 0xc0, !UPT ;  /* 0xfffffffc05057892 */ /* 0x000fc8000f8ec03f */
[----:B------:R-:W-:-:S03]  /*00f0*/  UIADD3 UR6, UR4, -UR5, URZ ;  /* 0x8000000504067290 */ /* 0x000fc6000fffe03f */
[----:B------:R-:W-:Y:S09]  /*0100*/  @P0 BRA `(.L_x_1) ;  /* 0x0000000000200947 */ /* 0x000ff20003800000 */
[----:B------:R-:W-:Y:S02]  /*0110*/  ULDC.64 UR4, c[0x0][0x198] ;  /* 0x0000660000047ab9 */ /* 0x000fe40000000a00 */
[----:B------:R-:W-:Y:S02]  /*0120*/  UIADD3 UR10, UP0, UR4, 0xf0, URZ ;  /* 0x000000f0040a7890 */ /* 0x000fe4000ff1e03f */
[----:B------:R-:W-:Y:S02]  /*0130*/  UIADD3 UR4, UP1, UR4, 0x1f0, URZ ;  /* 0x000001f004047890 */ /* 0x000fe4000ff3e03f */
[----:B------:R-:W-:Y:S02]  /*0140*/  UIADD3.X UR11, URZ, UR5, URZ, UP0, !UPT ;  /* 0x000000053f0b7290 */ /* 0x000fe400087fe43f */
[----:B------:R-:W-:-:S07]  /*0150*/  UIADD3.X UR5, URZ, UR5, URZ, UP1, !UPT ;  /* 0x000000053f057290 */ /* 0x000fce0008ffe43f */
[----:B------:R0:W-:Y:S02]  /*0160*/  UTMACCTL.PF [UR10] ;  /* 0x000000000a0079b9 */ /* 0x0001e40008040000 */
[----:B------:R0:W-:Y:S02]  /*0170*/  UTMACCTL.PF [UR4] ;  /* 0x00000000040079b9 */ /* 0x0001e40008040000 */
[----:B0-----:R-:W-:Y:S01]  /*0180*/  NOP ;  /* 0x0000000000007918 */ /* 0x001fe20000000000 */
.L_x_1:
[----:B------:R-:W-:Y:S05]  /*0190*/  BSYNC B0 ;  /* 0x0000000000007941 */ /* 0x000fea0003800000 */
.L_x_0:
[----:B------:R-:W0:Y:S01]  /*01a0*/  SHFL.IDX PT, R2, R0, RZ, 0x1f ;  /* 0x00001fff00027589 */ /* 0x000e2200000e0000 */
[----:B------:R-:W-:Y:S01]  /*01b0*/  UISETP.NE.AND UP0, UPT, UR6, 0x3, UPT ;  /* 0x000000030600788c */ /* 0x000fe2000bf05270 */
[----:B------:R-:W-:Y:S01]  /*01c0*/  ISETP.NE.AND P1, PT, RZ, UR8, PT ;  /* 0x00000008ff007c0c */ /* 0x000fe2000bf25270 */
[----:B------:R-:W-:Y:S02]  /*01d0*/  UIADD3 UR11, UR8, -0x1, URZ ;  /* 0xffffffff080b7890 */ /* 0x000fe4000fffe03f */
[----:B------:R-:W-:Y:S02]  /*01e0*/  UISETP.EQ.OR UP0, UPT, UR6, URZ, !UP0 ;  /* 0x0000003f0600728c */ /* 0x000fe4000c702670 */
[----:B------:R-:W-:Y:S02]  /*01f0*/  UISETP.GE.U32.AND UP1, UPT, UR11, 0x2, UPT ;  /* 0x000000020b00788c */ /* 0x000fe4000bf26070 */
[----:B------:R-:W-:-:S04]  /*0200*/  UISETP.EQ.AND UP0, UPT, UR8, URZ, UP0 ;  /* 0x0000003f0800728c */ /* 0x000fc80008702270 */
[----:B------:R-:W-:-:S04]  /*0210*/  USEL UR7, URZ, 0x1, !UP0 ;  /* 0x000000013f077887 */ /* 0x000fc8000c000000 */
[----:B------:R-:W-:Y:S01]  /*0220*/  USEL UR7, UR7, 0x2, UP1 ;  /* 0x0000000207077887 */ /* 0x000fe20008800000 */
[----:B0-----:R-:W-:-:S13]  /*0230*/  ISETP.NE.AND P0, PT, R2, RZ, PT ;  /* 0x000000ff0200720c */ /* 0x001fda0003f05270 */
[----:B------:R-:W-:Y:S05]  /*0240*/  @P0 BRA `(.L_x_2) ;  /* 0x0000000000600947 */ /* 0x000fea0003800000 */
[----:B------:R-:W0:Y:S01]  /*0250*/  S2UR UR10, SR_CgaCtaId ;  /* 0x00000000000a79c3 */ /* 0x000e220000008800 */
[----:B------:R-:W-:Y:S01]  /*0260*/  UMOV UR4, 0x400 ;  /* 0x0000040000047882 */ /* 0x000fe20000000000 */
[----:B------:R-:W-:Y:S01]  /*0270*/  UMOV UR5, 0x1 ;  /* 0x0000000100057882 */ /* 0x000fe20000000000 */
[----:B------:R-:W-:Y:S01]  /*0280*/  UMOV UR8, 0x100 ;  /* 0x0000010000087882 */ /* 0x000fe20000000000 */
[----:B------:R-:W-:Y:S01]  /*0290*/  ELECT P0, URZ, PT ;  /* 0x00000000003f782f */ /* 0x000fe20003800000 */
[----:B------:R-:W-:-:S04]  /*02a0*/  UIADD3 UR8, -UR8, 0x100000, URZ ;  /* 0x0010000008087890 */ /* 0x000fc8000fffe13f */
[----:B------:R-:W-:Y:S02]  /*02b0*/  USHF.L.U32 UR9, UR8, 0xb, URZ ;  /* 0x0000000b08097899 */ /* 0x000fe4000800063f */
[----:B------:R-:W-:Y:S02]  /*02c0*/  USHF.L.U32 UR8, UR8, 0x1, URZ ;  /* 0x0000000108087899 */ /* 0x000fe4000800063f */
[----:B0-----:R-:W-:Y:S02]  /*02d0*/  ULEA UR10, UR10, UR4, 0x18 ;  /* 0x000000040a0a7291 */ /* 0x001fe4000f8ec03f */
[----:B------:R-:W-:-:S04]  /*02e0*/  UIADD3 UR4, -UR5, 0x100000, URZ ;  /* 0x0010000005047890 */ /* 0x000fc8000fffe13f */
[----:B------:R-:W-:Y:S02]  /*02f0*/  USHF.L.U32 UR5, UR4, 0xb, URZ ;  /* 0x0000000b04057899 */ /* 0x000fe4000800063f */
[----:B------:R-:W-:Y:S01]  /*0300*/  USHF.L.U32 UR4, UR4, 0x1, URZ ;  /* 0x0000000104047899 */ /* 0x000fe2000800063f */
[----:B------:R-:W0:Y:S11]  /*0310*/  FENCE.VIEW.ASYNC.S ;  /* 0x00000000000073c6 */ /* 0x000e360000000000 */
[----:B0-----:R0:W1:Y:S01]  /*0320*/  SYNCS.EXCH.64 URZ, [UR10], UR4 ;  /* 0x000000040a3f75b2 */ /* 0x0010620008000100 */
[----:B------:R0:W2:Y:S01]  /*0330*/  SYNCS.EXCH.64 URZ, [UR10+0x28], UR8 ;  /* 0x000028080a3f75b2 */ /* 0x0000a20008000100 */
[----:B------:R0:W3:Y:S01]  /*0340*/  SYNCS.EXCH.64 URZ, [UR10+0x8], UR4 ;  /* 0x000008040a3f75b2 */ /* 0x0000e20008000100 */
[----:B------:R0:W4:Y:S01]  /*0350*/  SYNCS.EXCH.64 URZ, [UR10+0x30], UR8 ;  /* 0x000030080a3f75b2 */ /* 0x0001220008000100 */
[----:B------:R0:W0:Y:S01]  /*0360*/  SYNCS.EXCH.64 URZ, [UR10+0x10], UR4 ;  /* 0x000010040a3f75b2 */ /* 0x0000220008000100 */
[----:B------:R0:W0:Y:S01]  /*0370*/  SYNCS.EXCH.64 URZ, [UR10+0x38], UR8 ;  /* 0x000038080a3f75b2 */ /* 0x0000220008000100 */
[----:B------:R0:W0:Y:S01]  /*0380*/  SYNCS.EXCH.64 URZ, [UR10+0x18], UR4 ;  /* 0x000018040a3f75b2 */ /* 0x0000220008000100 */
[----:B------:R0:W0:Y:S01]  /*0390*/  SYNCS.EXCH.64 URZ, [UR10+0x40], UR8 ;  /* 0x000040080a3f75b2 */ /* 0x0000220008000100 */
[----:B------:R0:W0:Y:S01]  /*03a0*/  SYNCS.EXCH.64 URZ, [UR10+0x20], UR4 ;  /* 0x000020040a3f75b2 */ /* 0x0000220008000100 */
[----:B------:R0:W0:Y:S01]  /*03b0*/  SYNCS.EXCH.64 URZ, [UR10+0x48], UR8 ;  /* 0x000048080a3f75b2 */ /* 0x0000220008000100 */
[----:B------:R-:W-:Y:S01]  /*03c0*/  NOP ;  /* 0x0000000000007918 */ /* 0x000fe20000000000 */
.L_x_2:
[----:B------:R-:W5:Y:S01]  /*03d0*/  LDC R2, c[0x0][0x65c] ;  /* 0x00019700ff027b82 */ /* 0x000f620000000800 */
[----:B------:R-:W1:Y:S01]  /*03e0*/  SHFL.IDX PT, R0, R0, RZ, 0x1f ;  /* 0x00001fff00007589 */ /* 0x000e6200000e0000 */
[----:B------:R-:W-:Y:S01]  /*03f0*/  ELECT P0, URZ, PT ;  /* 0x00000000003f782f */ /* 0x000fe20003800000 */
[----:B------:R-:W-:Y:S01]  /*0400*/  IMAD.MOV.U32 R3, RZ, RZ, RZ ;  /* 0x000000ffff037224 */ /* 0x000fe200078e00ff */
[----:B0-----:R-:W-:Y:S01]  /*0410*/  UMOV UR4, 0x20 ;  /* 0x0000002000047882 */ /* 0x001fe20000000000 */
[----:B------:R-:W0:Y:S01]  /*0420*/  S2R R10, SR_CTAID.Y ;  /* 0x00000000000a7919 */ /* 0x000e220000002600 */
[----:B------:R-:W-:Y:S01]  /*0430*/  NOP ;  /* 0x0000000000007918 */ /* 0x000fe20000000000 */
[----:B------:R-:W-:Y:S01]  /*0440*/  NOP ;  /* 0x0000000000007918 */ /* 0x000fe20000000000 */
[----:B-----5:R-:W-:Y:S02]  /*0450*/  ISETP.NE.AND P4, PT, R2, 0x1, PT ;  /* 0x000000010200780c */ /* 0x020fe40003f85270 */
[----:B------:R-:W5:Y:S01]  /*0460*/  S2R R2, SR_CTAID.X ;  /* 0x0000000000027919 */ /* 0x000f620000002500 */
[----:B-1----:R-:W-:-:S10]  /*0470*/  ISETP.NE.OR P0, PT, R0, RZ, !P0 ;  /* 0x000000ff0000720c */ /* 0x002fd40004705670 */
[----:B------:R-:W5:Y:S01]  /*0480*/  @P4 LDC R7, c[0x0][0x10] ;  /* 0x00000400ff074b82 */ /* 0x000f620000000800 */
[----:B0-----:R-:W-:Y:S02]  /*0490*/  @P4 IMAD.MOV.U32 R4, RZ, RZ, R10 ;  /* 0x000000ffff044224 */ /* 0x001fe400078e000a */
[----:B------:R-:W-:Y:S01]  /*04a0*/  VOTEU.ALL UP0, P0 ;  /* 0x00000000003f7886 */ /* 0x000fe20000000000 */
[----:B------:R-:W-:Y:S01]  /*04b0*/  @P4 IMAD.MOV.U32 R5, RZ, RZ, RZ ;  /* 0x000000ffff054224 */ /* 0x000fe200078e00ff */
[----:B------:R-:W-:Y:S01]  /*04c0*/  VOTEU.ALL UP1, P0 ;  /* 0x00000000003f7886 */ /* 0x000fe20000020000 */
[----:B------:R-:W-:Y:S02]  /*04d0*/  @P4 IMAD.MOV.U32 R11, RZ, RZ, RZ ;  /* 0x000000ffff0b4224 */ /* 0x000fe400078e00ff */
[----:B------:R-:W0:Y:S01]  /*04e0*/  @!P4 LDC R9, c[0x0][0xc] ;  /* 0x00000300ff09cb82 */ /* 0x000e220000000800 */
[----:B------:R-:W-:Y:S01]  /*04f0*/  @!UP0 UMOV UR8, 0x400 ;  /* 0x0000040000088882 */ /* 0x000fe20000000000 */
[----:B------:R-:W-:-:S04]  /*0500*/  @!UP0 UIADD3 UR4, -UR4, 0x100000, URZ ;  /* 0x0010000004048890 */ /* 0x000fc8000fffe13f */
[----:B------:R-:W-:Y:S02]  /*0510*/  @!UP0 USHF.L.U32 UR5, UR4, 0xb, URZ ;  /* 0x0000000b04058899 */ /* 0x000fe4000800063f */
[----:B------:R-:W-:Y:S01]  /*0520*/  @!UP0 USHF.L.U32 UR4, UR4, 0x1, URZ ;  /* 0x0000000104048899 */ /* 0x000fe2000800063f */
[----:B------:R-:W1:Y:S01]  /*0530*/  @!UP0 S2UR UR9, SR_CgaCtaId ;  /* 0x00000000000989c3 */ /* 0x000e620000008800 */
[----:B-----5:R-:W-:-:S04]  /*0540*/  @P4 IMAD.WIDE.U32 R6, R2, R7, R4 ;  /* 0x0000000702064225 */ /* 0x020fc800078e0004 */
[----:B------:R-:W-:Y:S02]  /*0550*/  @P4 IMAD.MOV.U32 R14, RZ, RZ, R6 ;  /* 0x000000ffff0e4224 */ /* 0x000fe400078e0006 */
[----:B------:R-:W-:Y:S02]  /*0560*/  @P4 IMAD.IADD R15, R7, 0x1, R11 ;  /* 0x00000001070f4824 */ /* 0x000fe400078e020b */
[----:B0-----:R-:W-:-:S04]  /*0570*/  @!P4 IMAD.WIDE.U32 R4, R9, R10, R2 ;  /* 0x0000000a0904c225 */ /* 0x001fc800078e0002 */
[----:B------:R-:W-:Y:S02]  /*0580*/  @!P4 IMAD.MOV.U32 R14, RZ, RZ, R4 ;  /* 0x000000ffff0ec224 */ /* 0x000fe400078e0004 */
[----:B------:R-:W-:Y:S01]  /*0590*/  @!P4 IMAD.MOV.U32 R15, RZ, RZ, R5 ;  /* 0x000000ffff0fc224 */ /* 0x000fe200078e0005 */
[----:B-1----:R-:W-:Y:S02]  /*05a0*/  @!UP0 ULEA UR8, UR9, UR8, 0x18 ;  /* 0x0000000809088291 */ /* 0x002fe4000f8ec03f */
[----:B------:R0:W-:Y:S01]  /*05b0*/  STL [R1+0x174], R14 ;  /* 0x0001740e01007387 */ /* 0x0001e20000100800 */
[----:B------:R-:W-:-:S03]  /*05c0*/  VOTEU.ALL UP0, P0 ;  /* 0x00000000003f7886 */ /* 0x000fc60000000000 */
[----:B------:R0:W-:Y:S04]  /*05d0*/  STL [R1+0x170], R15 ;  /* 0x0001700f01007387 */ /* 0x0001e80000100800 */
[----:B------:R-:W1:Y:S02]  /*05e0*/  FENCE.VIEW.ASYNC.S ;  /* 0x00000000000073c6 */ /* 0x000e640000000000 */
[----:B-1----:R0:W2:Y:S01]  /*05f0*/  @!UP0 SYNCS.EXCH.64 URZ, [UR8+0x60], UR4 ;  /* 0x00006004083f85b2 */ /* 0x0020a20008000100 */
[----:B------:R0:W2:Y:S01]  /*0600*/  @!UP1 SYNCS.EXCH.64 URZ, [UR8+0x68], UR4 ;  /* 0x00006804083f95b2 */ /* 0x0000a20008000100 */
[----:B------:R-:W-:Y:S01]  /*0610*/  NOP ;  /* 0x0000000000007918 */ /* 0x000fe20000000000 */
[----:B--234-:R-:W-:Y:S06]  /*0620*/  BAR.SYNC.DEFER_BLOCKING 0x0 ;  /* 0x0000000000007b1d */ /* 0x01cfec0000010000 */
[----:B0-----:R-:W-:Y:S05]  /*0630*/  @!P1 BRA `(.L_x_3) ;  /* 0x0000014000849947 */ /* 0x001fea0003800000 */
[----:B------:R-:W-:-:S06]  /*0640*/  UISETP.GT.U32.AND UP0, UPT, UR11, 0x1, UPT ;  /* 0x000000010b00788c */ /* 0x000fcc000bf04070 */
[----:B------:R-:W-:-:S13]  /*0650*/  PLOP3.LUT P0, PT, PT, PT, UP0, 0x80, 0x0 ;  /* 0x000000000000781c */ /* 0x000fda0003f0f008 */
[----:B------:R-:W-:Y:S05]  /*0660*/  @P0 EXIT ;  /* 0x000000000000094d */ /* 0x000fea0003800000 */
[----:B------:R-:W-:Y:S01]  /*0670*/  IMAD.MOV.U32 R5, RZ, RZ, -0x1 ;  /* 0xffffffffff057424 */ /* 0x000fe200078e00ff */
[----:B------:R-:W-:Y:S01]  /*0680*/  ULDC.64 UR4, c[0x0][0x650] ;  /* 0x0001940000047ab9 */ /* 0x000fe20000000a00 */
[----:B------:R-:W-:Y:S01]  /*0690*/  IMAD.MOV.U32 R4, RZ, RZ, -0x1 ;  /* 0xffffffffff047424 */ /* 0x000fe200078e00ff */
[----:B------:R-:W-:Y:S01]  /*06a0*/  ISETP.GE.U32.AND P0, PT, R14, UR4, PT ;  /* 0x000000040e007c0c */ /* 0x000fe2000bf06070 */
[----:B------:R-:W-:Y:S01]  /*06b0*/  UMOV UR14, 0xffffffff ;  /* 0xffffffff000e7882 */ /* 0x000fe20000000000 */
[----:B------:R0:W-:Y:S01]  /*06c0*/  STL [R1+0x178], R5 ;  /* 0x0001780501007387 */ /* 0x0001e20000100800 */
[----:B------:R-:W-:Y:S02]  /*06d0*/  PRMT R0, RZ, 0x7610, R0 ;  /* 0x00007610ff007816 */ /* 0x000fe40000000000 */
[----:B------:R-:W-:Y:S01]  /*06e0*/  ISETP.GE.U32.AND.EX P0, PT, R15, UR5, PT, P0 ;  /* 0x000000050f007c0c */ /* 0x000fe2000bf06100 */
[----:B------:R0:W-:-:S12]  /*06f0*/  STL [R1+0x17c], R4 ;  /* 0x00017c0401007387 */ /* 0x0001d80000100800 */
[----:B0-----:R-:W-:Y:S05]  /*0700*/  @P0 BRA `(.L_x_4) ;  /* 0x00000004006c0947 */ /* 0x001fea0003800000 */
[----:B------:R-:W-:Y:S01]  /*0710*/  ULDC.64 UR14, c[0x0][0x628] ;  /* 0x00018a00000e7ab9 */ /* 0x000fe20000000a00 */
[----:B------:R-:W0:Y:S01]  /*0720*/  LDC.64 R12, c[0x0][0x620] ;  /* 0x00018800ff0c7b82 */ /* 0x000e220000000a00 */
[----:B------:R-:W-:Y:S01]  /*0730*/  ISETP.NE.U32.AND P0, PT, RZ, UR14, PT ;  /* 0x0000000eff007c0c */ /* 0x000fe2000bf05070 */
[----:B------:R-:W-:Y:S01]  /*0740*/  ULDC UR13, c[0x0][0x630] ;  /* 0x00018c00000d7ab9 */ /* 0x000fe20000000800 */
[----:B------:R-:W-:Y:S02]  /*0750*/  R2UR UR4, R14 ;  /* 0x000000000e0472ca */ /* 0x000fe400000e0000 */
[----:B------:R-:W-:Y:S02]  /*0760*/  ISETP.NE.AND.EX P0, PT, RZ, UR15, PT, P0 ;  /* 0x0000000fff007c0c */ /* 0x000fe4000bf05300 */
[----:B------:R-:W-:-:S11]  /*0770*/  R2UR UR5, R15 ;  /* 0x000000000f0572ca */ /* 0x000fd600000e0000 */
[----:B------:R-:W-:Y:S05]  /*0780*/  @!P0 BRA `(.L_x_5) ;  /* 0x0000000000308947 */ /* 0x000fea0003800000 */
[----:B------:R-:W-:Y:S01]  /*0790*/  R2UR UR4, R14 ;  /* 0x000000000e0472ca */ /* 0x000fe200000e0000 */
[----:B------:R-:W-:Y:S01]  /*07a0*/  ULDC UR6, c[0x0][0x634] ;  /* 0x00018d0000067ab9 */ /* 0x000fe20000000800 */
[----:B------:R-:W-:-:S11]  /*07b0*/  R2UR UR12, R15 ;  /* 0x000000000f0c72ca */ /* 0x000fd600000e0000 */
[----:B------:R-:W-:-:S04]  /*07c0*/  UIADD3 UR6, UP0, UR4, UR6, URZ ;  /* 0x0000000604067290 */ /* 0x000fc8000ff1e03f */
[----:B------:R-:W-:-:S04]  /*07d0*/  UIADD3.X UR12, URZ, UR12, URZ, UP0, !UPT ;  /* 0x0000000c3f0c7290 */ /* 0x000fc800087fe43f */
[----:B------:R-:W-:-:S04]  /*07e0*/  UIMAD.WIDE.U32 UR4, UR12, UR14, URZ ;  /* 0x0000000e0c0472a5 */ /* 0x000fc8000f8e003f */
[----:B------:R-:W-:Y:S02]  /*07f0*/  UIMAD.WIDE.U32 UR8, UP0, UR6, UR15, UR4 ;  /* 0x0000000f060872a5 */ /* 0x000fe4000f800004 */
[----:B------:R-:W-:Y:S02]  /*0800*/  UIMAD.WIDE.U32 UR4, UR6, UR14, URZ ;  /* 0x0000000e060472a5 */ /* 0x000fe4000f8e003f */
[----:B------:R-:W-:Y:S02]  /*0810*/  UIADD3.X UR11, URZ, URZ, URZ, UP0, !UPT ;  /* 0x0000003f3f0b7290 */ /* 0x000fe400087fe43f */
[----:B------:R-:W-:Y:S01]  /*0820*/  UIADD3 URZ, UP0, UR5, UR8, URZ ;  /* 0x00000008053f7290 */ /* 0x000fe2000ff1e03f */
[----:B------:R-:W-:-:S03]  /*0830*/  UMOV UR10, UR9 ;  /* 0x00000009000a7c82 */ /* 0x000fc60008000000 */
[----:B------:R-:W-:-:S12]  /*0840*/  UIMAD.WIDE.U32.X UR4, UR12, UR15, UR10, UP0 ;  /* 0x0000000f0c0472a5 */ /* 0x000fd800080e040a */
.L_x_5:
[----:B------:R-:W-:Y:S01]  /*0850*/  USHF.R.U64 UR14, UR4, UR13, UR5 ;  /* 0x0000000d040e7299 */ /* 0x000fe20008001205 */
[----:B------:R-:W1:Y:S01]  /*0860*/  LDC R8, c[0x0][0x618] ;  /* 0x00018600ff087b82 */ /* 0x000e620000000800 */
[----:B------:R-:W-:Y:S01]  /*0870*/  USHF.R.U32.HI UR4, URZ, UR13, UR5 ;  /* 0x0000000d3f047299 */ /* 0x000fe20008011605 */
[----:B------:R-:W-:Y:S01]  /*0880*/  I2FP.F32.U32 R0, R2 ;  /* 0x0000000200007245 */ /* 0x000fe20000201000 */
[----:B------:R-:W-:Y:S01]  /*0890*/  IMAD.MOV.U32 R4, RZ, RZ, R14 ;  /* 0x000000ffff047224 */ /* 0x000fe200078e000e */
[----:B------:R-:W-:Y:S01]  /*08a0*/  ULDC UR5, c[0x0][0x150] ;  /* 0x0000540000057ab9 */ /* 0x000fe20000000800 */
[----:B------:R-:W-:Y:S01]  /*08b0*/  IADD3 R7, P0, RZ, -UR14, RZ ;  /* 0x8000000eff077c10 */ /* 0x000fe2000ff1e0ff */
[----:B------:R-:W-:Y:S02]  /*08c0*/  IMAD.MOV.U32 R5, RZ, RZ, R15 ;  /* 0x000000ffff057224 */ /* 0x000fe400078e000f */
[----:B------:R-:W-:Y:S01]  /*08d0*/  FMUL R0, R0, UR5 ;  /* 0x0000000500007c20 */ /* 0x000fe20008400000 */
[----:B------:R-:W2:Y:S01]  /*08e0*/  LDC.64 R20, c[0x0][0x640] ;  /* 0x00019000ff147b82 */ /* 0x000ea20000000a00 */
[----:B------:R-:W-:Y:S01]  /*08f0*/  IMAD.X R9, RZ, RZ, ~UR4, P0 ;  /* 0x80000004ff097e24 */ /* 0x000fe200080e06ff */
[----:B------:R-:W-:Y:S01]  /*0900*/  ULDC UR4, c[0x0][0x154] ;  /* 0x0000550000047ab9 */ /* 0x000fe20000000800 */
[----:B0-----:R-:W-:-:S02]  /*0910*/  IMAD.WIDE.U32 R4, R7, R12, R4 ;  /* 0x0000000c07047225 */ /* 0x001fc400078e0004 */
[----:B------:R-:W0:Y:S02]  /*0920*/  F2I.U32.TRUNC.NTZ R0, R0 ;  /* 0x0000000000007305 */ /* 0x000e24000020f000 */
[----:B------:R-:W-:Y:S01]  /*0930*/  IMAD R6, R9, R12, RZ ;  /* 0x0000000c09067224 */ /* 0x000fe200078e02ff */
[----:B------:R-:W3:Y:S03]  /*0940*/  LDC R3, c[0x0][0x144] ;  /* 0x00005100ff037b82 */ /* 0x000ee60000000800 */
[----:B------:R-:W-:-:S04]  /*0950*/  IMAD R7, R7, R13, R6 ;  /* 0x0000000d07077224 */ /* 0x000fc800078e0206 */
[----:B------:R-:W-:Y:S01]  /*0960*/  IMAD.IADD R5, R5, 0x1, R7 ;  /* 0x0000000105057824 */ /* 0x000fe200078e0207 */
[----:B------:R-:W4:Y:S01]  /*0970*/  LDC R14, c[0x0][0x608] ;  /* 0x00018200ff0e7b82 */ /* 0x000f220000000800 */
[----:B------:R-:W-:Y:S02]  /*0980*/  IMAD.MOV.U32 R7, RZ, RZ, -0x1 ;  /* 0xffffffffff077424 */ /* 0x000fe400078e00ff */
[----:B0-----:R-:W-:Y:S01]  /*0990*/  IMAD.MOV R6, RZ, RZ, -R0 ;  /* 0x000000ffff067224 */ /* 0x001fe200078e0a00 */
[----:B-1----:R-:W-:Y:S02]  /*09a0*/  SHF.R.U64 R12, R4, R8, R5 ;  /* 0x00000008040c7219 */ /* 0x002fe40000001205 */
[----:B------:R-:W-:Y:S02]  /*09b0*/  I2FP.F32.U32 R4, R10 ;  /* 0x0000000a00047245 */ /* 0x000fe40000201000 */
[----:B------:R-:W0:Y:S01]  /*09c0*/  LDC R18, c[0x0][0x658] ;  /* 0x00019600ff127b82 */ /* 0x000e220000000800 */
[----:B--2---:R-:W-:-:S02]  /*09d0*/  ISETP.NE.U32.AND P0, PT, R20, RZ, PT ;  /* 0x000000ff1400720c */ /* 0x004fc40003f05070 */
[----:B------:R-:W-:Y:S01]  /*09e0*/  FMUL R4, R4, UR4 ;  /* 0x0000000404047c20 */ /* 0x000fe20008400000 */
[----:B------:R-:W-:Y:S02]  /*09f0*/  SHF.R.U32.HI R5, RZ, R8, R5 ;  /* 0x00000008ff057219 */ /* 0x000fe40000011605 */
[----:B------:R-:W-:Y:S01]  /*0a00*/  ISETP.NE.AND.EX P0, PT, R21, RZ, PT, P0 ;  /* 0x000000ff1500720c */ /* 0x000fe20003f05300 */
[----:B------:R1:W2:Y:S01]  /*0a10*/  F2I.U32.TRUNC.NTZ R11, R4 ;  /* 0x00000004000b7305 */ /* 0x0002a2000020f000 */
[----:B------:R-:W1:Y:S01]  /*0a20*/  LDC R13, c[0x0][0x148] ;  /* 0x00005200ff0d7b82 */ /* 0x000e620000000800 */
[----:B---3--:R-:W-:-:S07]  /*0a30*/  IMAD R0, R3, R6, R2 ;  /* 0x0000000603007224 */ /* 0x008fce00078e0202 */
[----:B------:R-:W3:Y:S01]  /*0a40*/  LDC R16, c[0x0][0x600] ;  /* 0x00018000ff107b82 */ /* 0x000ee20000000800 */
[-CC-:B----4-:R-:W-:Y:S02]  /*0a50*/  SHF.R.U64 R24, R12, R14.reuse, R5.reuse ;  /* 0x0000000e0c187219 */ /* 0x190fe40000001205 */
[----:B------:R-:W-:Y:S01]  /*0a60*/  SHF.R.U32.HI R3, RZ, R14, R5 ;  /* 0x0000000eff037219 */ /* 0x000fe20000011605 */
[----:B------:R-:W-:-:S04]  /*0a70*/  IMAD.MOV.U32 R5, RZ, RZ, 0x1 ;  /* 0x00000001ff057424 */ /* 0x000fc800078e00ff */
[----:B------:R-:W4:Y:S01]  /*0a80*/  LDC R17, c[0x0][0x648] ;  /* 0x00019200ff117b82 */ /* 0x000f220000000800 */
[-C--:B0-----:R-:W-:Y:S02]  /*0a90*/  SHF.L.U32 R2, R7, R18.reuse, RZ ;  /* 0x0000001207027219 */ /* 0x081fe400000006ff */
[--C-:B------:R-:W-:Y:S02]  /*0aa0*/  SHF.R.U64 R14, R24, R18, R3.reuse ;  /* 0x00000012180e7219 */ /* 0x100fe40000001203 */
[----:B------:R-:W-:Y:S02]  /*0ab0*/  LOP3.LUT R9, RZ, R2, RZ, 0x33, !PT ;  /* 0x00000002ff097212 */ /* 0x000fe400078e33ff */
[-C--:B------:R-:W-:Y:S01]  /*0ac0*/  SHF.R.U32.HI R3, RZ, R18.reuse, R3 ;  /* 0x00000012ff037219 */ /* 0x080fe20000011603 */
[----:B------:R-:W0:Y:S01]  /*0ad0*/  LDC R19, c[0x0][0x638] ;  /* 0x00018e00ff137b82 */ /* 0x000e220000000800 */
[----:B------:R-:W-:Y:S01]  /*0ae0*/  SHF.L.U32 R8, R5, R18, RZ ;  /* 0x0000001205087219 */ /* 0x000fe200000006ff */
[----:B------:R-:W-:-:S06]  /*0af0*/  IMAD.MOV.U32 R2, RZ, RZ, R14 ;  /* 0x000000ffff027224 */ /* 0x000fcc00078e000e */
[----:B------:R-:W0:Y:S01]  /*0b00*/  LDC R22, c[0x0][0x610] ;  /* 0x00018400ff167b82 */ /* 0x000e220000000800 */
[----:B-12---:R-:W-:Y:S05]  /*0b10*/  @!P0 BRA `(.L_x_6) ;  /* 0x0000000000288947 */ /* 0x006fea0003800000 */
[----:B------:R-:W1:Y:S02]  /*0b20*/  LDC R7, c[0x0][0x64c] ;  /* 0x00019300ff077b82 */ /* 0x000e640000000800 */
[----:B-1----:R-:W-:-:S05]  /*0b30*/  IADD3 R7, P0, R14, R7, RZ ;  /* 0x000000070e077210 */ /* 0x002fca0007f1e0ff */
[----:B------:R-:W-:-:S04]  /*0b40*/  IMAD.X R15, RZ, RZ, R3, P0 ;  /* 0x000000ffff0f7224 */ /* 0x000fc800000e0603 */
[----:B------:R-:W-:-:S04]  /*0b50*/  IMAD.WIDE.U32 R2, R15, R20, RZ ;  /* 0x000000140f027225 */ /* 0x000fc800078e00ff */
[----:B------:R-:W-:-:S04]  /*0b60*/  IMAD.WIDE.U32 R4, P0, R7, R21, R2 ;  /* 0x0000001507047225 */ /* 0x000fc80007800002 */
[----:B------:R-:W-:-:S04]  /*0b70*/  IMAD.WIDE.U32 R2, R7, R20, RZ ;  /* 0x0000001407027225 */ /* 0x000fc800078e00ff */
[----:B------:R-:W-:Y:S01]  /*0b80*/  IMAD.X R7, RZ, RZ, RZ, P0 ;  /* 0x000000ffff077224 */ /* 0x000fe200000e06ff */
[----:B------:R-:W-:Y:S01]  /*0b90*/  IADD3 RZ, P0, R3, R4, RZ ;  /* 0x0000000403ff7210 */ /* 0x000fe20007f1e0ff */
[----:B------:R-:W-:-:S04]  /*0ba0*/  IMAD.MOV.U32 R6, RZ, RZ, R5 ;  /* 0x000000ffff067224 */ /* 0x000fc800078e0005 */
[----:B------:R-:W-:-:S08]  /*0bb0*/  IMAD.WIDE.U32.X R2, R15, R21, R6, P0 ;  /* 0x000000150f027225 */ /* 0x000fd000000e0406 */
.L_x_6:
[----:B----4-:R-:W-:Y:S01]  /*0bc0*/  SHF.R.U64 R2, R2, R17, R3 ;  /* 0x0000001102027219 */ /* 0x010fe20000001203 */
[----:B---3--:R-:W-:Y:S01]  /*0bd0*/  VIADD R3, R16, 0xffffffff ;  /* 0xffffffff10037836 */ /* 0x008fe20000000000 */
[----:B------:R-:W-:Y:S01]  /*0be0*/  LOP3.LUT R9, R24, R9, RZ, 0xc0, !PT ;  /* 0x0000000918097212 */ /* 0x000fe200078ec0ff */
[----:B------:R-:W-:Y:S02]  /*0bf0*/  IMAD.MOV R11, RZ, RZ, -R11 ;  /* 0x000000ffff0b7224 */ /* 0x000fe400078e0a0b */
[----:B------:R-:W-:Y:S01]  /*0c00*/  IMAD.MOV R4, RZ, RZ, -R2 ;  /* 0x000000ffff047224 */ /* 0x000fe200078e0a02 */
[----:B------:R-:W-:Y:S01]  /*0c10*/  LOP3.LUT R12, R12, R3, RZ, 0xc0, !PT ;  /* 0x000000030c0c7212 */ /* 0x000fe200078ec0ff */
[----:B------:R-:W-:Y:S02]  /*0c20*/  @P4 IMAD R0, R13, R11, R10 ;  /* 0x0000000b0d004224 */ /* 0x000fe400078e020a */
[----:B------:R-:W-:Y:S02]  /*0c30*/  IMAD R9, R8, R2, R9 ;  /* 0x0000000208097224 */ /* 0x000fe400078e0209 */
[----:B0-----:R-:W-:-:S02]  /*0c40*/  IMAD R3, R4, R19, R14 ;  /* 0x0000001304037224 */ /* 0x001fc400078e020e */
[----:B------:R-:W-:Y:S02]  /*0c50*/  IMAD R2, R9, R22, R0 ;  /* 0x0000001609027224 */ /* 0x000fe400078e0200 */
[----:B------:R-:W-:Y:S02]  /*0c60*/  IMAD R3, R3, R16, R12 ;  /* 0x0000001003037224 */ /* 0x000fe400078e020c */
[----:B------:R-:W-:-:S03]  /*0c70*/  IMAD.MOV.U32 R0, RZ, RZ, 0x1 ;  /* 0x00000001ff007424 */ /* 0x000fc600078e00ff */
[----:B------:R-:W-:Y:S02]  /*0c80*/  SEL R4, R3, R2, !P4 ;  /* 0x0000000203047207 */ /* 0x000fe40006000000 */
[----:B------:R-:W-:-:S03]  /*0c90*/  SEL R2, R2, R3, !P4 ;  /* 0x0000000302027207 */ /* 0x000fc60006000000 */
[----:B------:R0:W-:Y:S04]  /*0ca0*/  STL [R1+0x17c], R4 ;  /* 0x00017c0401007387 */ /* 0x0001e80000100800 */
[----:B------:R0:W-:Y:S02]  /*0cb0*/  STL [R1+0x178], R2 ;  /* 0x0001780201007387 */ /* 0x0001e40000100800 */
.L_x_4:
[----:B------:R-:W-:-:S08]  /*0cc0*/  NOP ;  /* 0x0000000000007918 */ /* 0x000fd00000000000 */
[----:B------:R-:W1:Y:S02]  /*0cd0*/  USETMAXREG.TRY_ALLOC.CTAPOOL UP0, 0xe8 ;  /* 0x000000e8000079c8 */ /* 0x000e640008000600 */
[----:B-1----:R-:W-:-:S13]  /*0ce0*/  PLOP3.LUT P0, PT, PT, PT, UP0, 0x80, 0x0 ;  /* 0x000000000000781c */ /* 0x002fda0003f0f008 */
[----:B------:R-:W-:Y:S05]  /*0cf0*/  @!P0 BRA `(.L_x_4) ;  /* 0xfffffffc00f08947 */ /* 0x000fea000383ffff */
[----:B------:R-:W-:Y:S01]  /*0d00*/  ULDC.64 UR4, c[0x0][0x598] ;  /* 0x0001660000047ab9 */ /* 0x000fe20000000a00 */
[----:B------:R-:W-:Y:S01]  /*0d10*/  ULDC.64 UR40, c[0x0][0x208] ;  /* 0x0000820000287ab9 */ /* 0x000fe20000000a00 */
[----:B------:R-:W-:-:S04]  /*0d20*/  ISETP.NE.U32.AND P0, PT, RZ, UR4, PT ;  /* 0x00000004ff007c0c */ /* 0x000fc8000bf05070 */
[----:B------:R-:W-:-:S13]  /*0d30*/  ISETP.NE.AND.EX P0, PT, RZ, UR5, PT, P0 ;  /* 0x00000005ff007c0c */ /* 0x000fda000bf05300 */
[----:B------:R-:W-:Y:S05]  /*0d40*/  @!P0 BRA `(.L_x_7) ;  /* 0x0000000000208947 */ /* 0x000fea0003800000 */
[----:B0-----:R-:W0:Y:S02]  /*0d50*/  LDC.64 R2, c[0x0][0x598] ;  /* 0x00016600ff027b82 */ /* 0x001e240000000a00 */
[----:B0-----:R-:W2:Y:S02]  /*0d60*/  LDG.E.64 R2, desc[UR40][R2.64] ;  /* 0x0000002802027981 */ /* 0x001ea4000c1e1b00 */
[----:B--2---:R-:W-:-:S04]  /*0d70*/  ISETP.NE.U32.AND P0, PT, R2, RZ, PT ;  /* 0x000000ff0200720c */ /* 0x004fc80003f05070 */
[----:B------:R-:W-:-:S13]  /*0d80*/  ISETP.NE.AND.EX P0, PT, R3, RZ, PT, P0 ;  /* 0x000000ff0300720c */ /* 0x000fda0003f05300 */
[----:B------:R-:W-:Y:S05]  /*0d90*/  @!P0 BRA `(.L_x_7) ;  /* 0x00000000000c8947 */ /* 0x000fea0003800000 */
[----:B------:R-:W2:Y:S02]  /*0da0*/  LD.E R2, desc[UR40][R2.64] ;  /* 0x0000002802027980 */ /* 0x000ea4000c101900 */
[----:B--2---:R-:W-:Y:S01]  /*0db0*/  R2UR UR13, R2 ;  /* 0x00000000020d72ca */ /* 0x004fe200000e0000 */
[----:B------:R-:W-:-:S14]  /*0dc0*/  BRA `(.L_x_8) ;  /* 0x0000000000247947 */ /* 0x000fdc0003800000 */
.L_x_7:
[----:B------:R-:W-:Y:S02]  /*0dd0*/  ULDC.64 UR4, c[0x0][0x588] ;  /* 0x0001620000047ab9 */ /* 0x000fe40000000a00 */
[----:B------:R-:W-:-:S04]  /*0de0*/  ISETP.NE.U32.AND P0, PT, RZ, UR4, PT ;  /* 0x00000004ff007c0c */ /* 0x000fc8000bf05070 */
[----:B------:R-:W-:-:S13]  /*0df0*/  ISETP.NE.AND.EX P0, PT, RZ, UR5, PT, P0 ;  /* 0x00000005ff007c0c */ /* 0x000fda000bf05300 */
[----:B------:R-:W-:Y:S05]  /*0e00*/  @!P0 BRA `(.L_x_9) ;  /* 0x0000000000108947 */ /* 0x000fea0003800000 */
[----:B0-----:R-:W0:Y:S02]  /*0e10*/  LDC.64 R2, c[0x0][0x588] ;  /* 0x00016200ff027b82 */ /* 0x001e240000000a00 */
[----:B0-----:R-:W2:Y:S02]  /*0e20*/  LDG.E R2, desc[UR40][R2.64] ;  /* 0x0000002802027981 */ /* 0x001ea4000c1e1900 */
[----:B--2---:R-:W-:Y:S01]  /*0e30*/  R2UR UR13, R2 ;  /* 0x00000000020d72ca */ /* 0x004fe200000e0000 */
[----:B------:R-:W-:-:S14]  /*0e40*/  BRA `(.L_x_8) ;  /* 0x0000000000047947 */ /* 0x000fdc0003800000 */
.L_x_9:
[----:B------:R-:W-:-:S05]  /*0e50*/  ULDC UR13, c[0x0][0x580] ;  /* 0x00016000000d7ab9 */ /* 0x000fca0000000800 */
.L_x_8:
[----:B------:R-:W-:Y:S02]  /*0e60*/  ULDC.64 UR4, c[0x0][0x5a0] ;  /* 0x0001680000047ab9 */ /* 0x000fe40000000a00 */
        /* <DEDUP_REMOVED lines=11> */
.L_x_10:
        /* <DEDUP_REMOVED lines=8> */
.L_x_12:
[----:B------:R-:W-:-:S05]  /*0fa0*/  ULDC UR8, c[0x0][0x584] ;  /* 0x0001610000087ab9 */ /* 0x000fca0000000800 */
.L_x_11:
[----:B------:R-:W-:-:S13]  /*0fb0*/  LOP3.LUT P0, RZ, R0, 0xff, RZ, 0xc0, !PT ;  /* 0x000000ff00ff7812 */ /* 0x000fda000780c0ff */
[----:B------:R-:W-:Y:S05]  /*0fc0*/  @!P0 EXIT ;  /* 0x000000000000894d */ /* 0x000fea0003800000 */
[----:B------:R-:W-:Y:S01]  /*0fd0*/  ULDC UR4, c[0x0][0x28c] ;  /* 0x0000a30000047ab9 */ /* 0x000fe20000000800 */
[----:B------:R-:W-:Y:S02]  /*0fe0*/  ULOP3.LUT UR9, UR7, 0x1, URZ, 0xfc, !UPT ;  /* 0x0000000107097892 */ /* 0x000fe4000f8efc3f */
[----:B------:R-:W-:-:S04]  /*0ff0*/  UIADD3 UR4, UR4, 0x7f, URZ ;  /* 0x0000007f04047890 */ /* 0x000fc8000fffe03f */
[----:B------:R-:W-:-:S04]  /*1000*/  USHF.R.S32.HI UR5, URZ, 0x1f, UR4 ;  /* 0x0000001f3f057899 */ /* 0x000fc80008011404 */
[----:B------:R-:W-:-:S03]  /*1010*/  ULEA.HI UR5, UR5, UR4, URZ, 0x7 ;  /* 0x0000000405057291 */ /* 0x000fc6000f8f383f */
[----:B------:R-:W-:Y:S01]  /*1020*/  UMOV UR4, URZ ;  /* 0x0000003f00047c82 */ /* 0x000fe20008000000 */
[----:B------:R-:W-:-:S03]  /*1030*/  USHF.R.S32.HI UR10, URZ, 0x7, UR5 ;  /* 0x000000073f0a7899 */ /* 0x000fc60008011405 */
[----:B------:R-:W-:-:S09]  /*1040*/  UMOV UR5, URZ ;  /* 0x0000003f00057c82 */ /* 0x000fd20008000000 */
.L_x_357:
[----:B------:R-:W-:Y:S01]  /*1050*/  STL [R1+0x16c], RZ ;  /* 0x00016cff01007387 */ /* 0x000fe20000100800 */
[----:B-1----:R-:W1:Y:S01]  /*1060*/  S2UR UR18, SR_CgaCtaId ;  /* 0x00000000001279c3 */ /* 0x002e620000008800 */
[----:B------:R-:W-:Y:S01]  /*1070*/  UMOV UR17, 0x400 ;  /* 0x0000040000117882 */ /* 0x000fe20000000000 */
[----:B------:R-:W-:Y:S01]  /*1080*/  UMOV UR6, URZ ;  /* 0x0000003f00067c82 */ /* 0x000fe20008000000 */
[----:B------:R-:W-:Y:S01]  /*1090*/  STL [R1+0x168], RZ ;  /* 0x000168ff01007387 */ /* 0x000fe20000100800 */
[----:B------:R-:W-:Y:S01]  /*10a0*/  UMOV UR20, URZ ;  /* 0x0000003f00147c82 */ /* 0x000fe20008000000 */
[----:B------:R-:W-:Y:S01]  /*10b0*/  UMOV UR16, URZ ;  /* 0x0000003f00107c82 */ /* 0x000fe20008000000 */
[----:B------:R-:W-:Y:S01]  /*10c0*/  UMOV UR39, UR5 ;  /* 0x0000000500277c82 */ /* 0x000fe20008000000 */
[----:B------:R-:W-:Y:S01]  /*10d0*/  STL [R1+0x164], RZ ;  /* 0x000164ff01007387 */ /* 0x000fe20000100800 */
[----:B0-2---:R-:W0:Y:S01]  /*10e0*/  LDC R2, c[0x0][0x28c] ;  /* 0x0000a300ff027b82 */ /* 0x005e220000000800 */
[----:B------:R-:W-:Y:S01]  /*10f0*/  UMOV UR38, UR4 ;  /* 0x0000000400267c82 */ /* 0x000fe20008000000 */
[----:B------:R-:W-:Y:S01]  /*1100*/  CS2R R4, SRZ ;  /* 0x0000000000047805 */ /* 0x000fe2000001ff00 */
[----:B------:R-:W-:Y:S01]  /*1110*/  STL [R1+0x160], RZ ;  /* 0x000160ff01007387 */ /* 0x000fe20000100800 */
[----:B------:R-:W-:-:S02]  /*1120*/  CS2R R6, SRZ ;  /* 0x0000000000067805 */ /* 0x000fc4000001ff00 */
[----:B------:R-:W-:Y:S02]  /*1130*/  CS2R R8, SRZ ;  /* 0x0000000000087805 */ /* 0x000fe4000001ff00 */
[----:B------:R-:W-:Y:S01]  /*1140*/  CS2R R10, SRZ ;  /* 0x00000000000a7805 */ /* 0x000fe2000001ff00 */
[----:B------:R-:W-:Y:S01]  /*1150*/  STL [R1+0x15c], RZ ;  /* 0x00015cff01007387 */ /* 0x000fe20000100800 */
[----:B------:R-:W-:Y:S02]  /*1160*/  CS2R R12, SRZ ;  /* 0x00000000000c7805 */ /* 0x000fe4000001ff00 */
[----:B------:R-:W-:Y:S02]  /*1170*/  CS2R R14, SRZ ;  /* 0x00000000000e7805 */ /* 0x000fe4000001ff00 */
[----:B------:R-:W-:Y:S01]  /*1180*/  CS2R R16, SRZ ;  /* 0x0000000000107805 */ /* 0x000fe2000001ff00 */
[----:B------:R-:W2:Y:S01]  /*1190*/  S2R R0, SR_TID.X ;  /* 0x0000000000007919 */ /* 0x000ea20000002100 */
[----:B------:R-:W-:-:S02]  /*11a0*/  CS2R R18, SRZ ;  /* 0x0000000000127805 */ /* 0x000fc4000001ff00 */
[----:B------:R-:W-:Y:S02]  /*11b0*/  CS2R R20, SRZ ;  /* 0x0000000000147805 */ /* 0x000fe4000001ff00 */
[----:B------:R-:W-:Y:S01]  /*11c0*/  CS2R R22, SRZ ;  /* 0x0000000000167805 */ /* 0x000fe2000001ff00 */
[----:B------:R-:W-:Y:S01]  /*11d0*/  STL [R1+0x158], RZ ;  /* 0x000158ff01007387 */ /* 0x000fe20000100800 */
[----:B------:R-:W-:Y:S02]  /*11e0*/  CS2R R184, SRZ ;  /* 0x0000000000b87805 */ /* 0x000fe4000001ff00 */
[----:B------:R-:W-:Y:S02]  /*11f0*/  CS2R R186, SRZ ;  /* 0x0000000000ba7805 */ /* 0x000fe4000001ff00 */
[----:B------:R-:W-:Y:S01]  /*1200*/  CS2R R188, SRZ ;  /* 0x0000000000bc7805 */ /* 0x000fe2000001ff00 */
[----:B------:R-:W-:Y:S01]  /*1210*/  STL [R1+0x154], RZ ;  /* 0x000154ff01007387 */ /* 0x000fe20000100800 */
[----:B------:R-:W-:-:S02]  /*1220*/  CS2R R190, SRZ ;  /* 0x0000000000be7805 */ /* 0x000fc4000001ff00 */
[----:B------:R-:W-:Y:S02]  /*1230*/  CS2R R192, SRZ ;  /* 0x0000000000c07805 */ /* 0x000fe4000001ff00 */
[----:B------:R-:W-:Y:S01]  /*1240*/  CS2R R194, SRZ ;  /* 0x0000000000c27805 */ /* 0x000fe2000001ff00 */
[----:B------:R-:W-:Y:S01]  /*1250*/  STL [R1+0x150], RZ ;  /* 0x000150ff01007387 */ /* 0x000fe20000100800 */
[----:B0-----:R-:W-:Y:S02]  /*1260*/  ISETP.GE.AND P0, PT, R2, 0x1, PT ;  /* 0x000000010200780c */ /* 0x001fe40003f06270 */
[----:B------:R-:W-:Y:S02]  /*1270*/  CS2R R2, SRZ ;  /* 0x0000000000027805 */ /* 0x000fe4000001ff00 */
        /* <DEDUP_REMOVED lines=18> */
[----:B--2---:R-:W-:-:S02]  /*13a0*/  LOP3.LUT R0, R0, 0x80, RZ, 0xc0, !PT ;  /* 0x0000008000007812 */ /* 0x004fc400078ec0ff */
[----:B------:R-:W-:Y:S02]  /*13b0*/  CS2R R222, SRZ ;  /* 0x0000000000de7805 */ /* 0x000fe4000001ff00 */
[----:B------:R-:W-:Y:S01]  /*13c0*/  CS2R R224, SRZ ;  /* 0x0000000000e07805 */ /* 0x000fe2000001ff00 */
[----:B------:R-:W-:Y:S01]  /*13d0*/  STL [R1+0x138], RZ ;  /* 0x000138ff01007387 */ /* 0x000fe20000100800 */
[----:B------:R-:W-:Y:S02]  /*13e0*/  SHF.R.U32.HI R0, RZ, 0x7, R0 ;  /* 0x00000007ff007819 */ /* 0x000fe40000011600 */
[----:B------:R-:W-:Y:S01]  /*13f0*/  CS2R R226, SRZ ;  /* 0x0000000000e27805 */ /* 0x000fe2000001ff00 */
[----:B------:R-:W-:Y:S01]  /*1400*/  IMAD.MOV.U32 R228, RZ, RZ, RZ ;  /* 0x000000ffffe47224 */ /* 0x000fe200078e00ff */
[----:B------:R-:W-:Y:S01]  /*1410*/  STL [R1+0x134], RZ ;  /* 0x000134ff01007387 */ /* 0x000fe20000100800 */
[----:B------:R-:W-:Y:S02]  /*1420*/  CS2R R168, SRZ ;  /* 0x0000000000a87805 */ /* 0x000fe4000001ff00 */
[----:B------:R-:W-:-:S02]  /*1430*/  CS2R R170, SRZ ;  /* 0x0000000000aa7805 */ /* 0x000fc4000001ff00 */
[----:B------:R-:W-:Y:S01]  /*1440*/  CS2R R172, SRZ ;  /* 0x0000000000ac7805 */ /* 0x000fe2000001ff00 */
[----:B------:R-:W-:Y:S01]  /*1450*/  STL [R1+0x130], RZ ;  /* 0x000130ff01007387 */ /* 0x000fe20000100800 */
[----:B------:R-:W-:Y:S02]  /*1460*/  CS2R R174, SRZ ;  /* 0x0000000000ae7805 */ /* 0x000fe4000001ff00 */
[----:B------:R-:W-:Y:S02]  /*1470*/  CS2R R176, SRZ ;  /* 0x0000000000b07805 */ /* 0x000fe4000001ff00 */
[----:B------:R-:W-:Y:S01]  /*1480*/  CS2R R178, SRZ ;  /* 0x0000000000b27805 */ /* 0x000fe2000001ff00 */
        /* <DEDUP_REMOVED lines=98> */
[----:B---3--:R-:W-:Y:S01]  /*1ab0*/  CS2R R38, SRZ ;  /* 0x0000000000267805 */ /* 0x008fe2000001ff00 */
[----:B------:R-:W-:Y:S04]  /*1ac0*/  STL [R1+0xc8], RZ ;  /* 0x0000c8ff01007387 */ /* 0x000fe80000100800 */
[----:B------:R-:W-:Y:S04]  /*1ad0*/  STL [R1+0xc4], RZ ;  /* 0x0000c4ff01007387 */ /* 0x000fe80000100800 */
[----:B------:R-:W-:Y:S04]  /*1ae0*/  STL [R1+0xc0], RZ ;  /* 0x0000c0ff01007387 */ /* 0x000fe80000100800 */
[----:B------:R-:W-:Y:S04]  /*1af0*/  STL [R1+0xbc], RZ ;  /* 0x0000bcff01007387 */ /* 0x000fe80000100800 */
[----:B------:R-:W-:Y:S04]  /*1b00*/  STL [R1+0xb8], RZ ;  /* 0x0000b8ff01007387 */ /* 0x000fe80000100800 */
[----:B------:R-:W-:Y:S04]  /*1b10*/  STL [R1+0xb4], RZ ;  /* 0x0000b4ff01007387 */ /* 0x000fe80000100800 */
[----:B------:R-:W0:Y:S04]  /*1b20*/  SHFL.IDX PT, R0, R0, RZ, 0x1f ;  /* 0x00001fff00007589 */ /* 0x000e2800000e0000 */
[----:B------:R2:W-:Y:S04]  /*1b30*/  STL [R1+0xb0], RZ ;  /* 0x0000b0ff01007387 */ /* 0x0005e80000100800 */
[----:B------:R2:W-:Y:S04]  /*1b40*/  STL [R1+0xac], RZ ;  /* 0x0000acff01007387 */ /* 0x0005e80000100800 */
[----:B------:R2:W-:Y:S04]  /*1b50*/  STL [R1+0xa8], RZ ;  /* 0x0000a8ff01007387 */ /* 0x0005e80000100800 */
[----:B------:R2:W-:Y:S04]  /*1b60*/  STL [R1+0xa4], RZ ;  /* 0x0000a4ff01007387 */ /* 0x0005e80000100800 */
[----:B------:R2:W-:Y:S04]  /*1b70*/  STL [R1+0xa0], RZ ;  /* 0x0000a0ff01007387 */ /* 0x0005e80000100800 */
[----:B------:R2:W-:Y:S01]  /*1b80*/  STL [R1+0x9c], RZ ;  /* 0x00009cff01007387 */ /* 0x0005e20000100800 */
[----:B0-----:R-:W-:Y:S01]  /*1b90*/  R2UR UR12, R0 ;  /* 0x00000000000c72ca */ /* 0x001fe200000e0000 */
[----:B------:R-:W-:-:S02]  /*1ba0*/  IMAD.MOV.U32 R0, RZ, RZ, RZ ;  /* 0x000000ffff007224 */ /* 0x000fc400078e00ff */
[----:B------:R2:W-:Y:S04]  /*1bb0*/  STL [R1+0x98], RZ ;  /* 0x000098ff01007387 */ /* 0x0005e80000100800 */
[----:B------:R2:W-:Y:S04]  /*1bc0*/  STL [R1+0x94], RZ ;  /* 0x000094ff01007387 */ /* 0x0005e80000100800 */
[----:B------:R2:W-:Y:S02]  /*1bd0*/  STL [R1+0x90], RZ ;  /* 0x000090ff01007387 */ /* 0x0005e40000100800 */
[----:B------:R-:W-:-:S02]  /*1be0*/  ULEA.HI UR11, UR12, UR12, URZ, 0x1 ;  /* 0x0000000c0c0b7291 */ /* 0x000fc4000f8f083f */
[----:B------:R2:W-:Y:S02]  /*1bf0*/  STL [R1+0x8c], RZ ;  /* 0x00008cff01007387 */ /* 0x0005e40000100800 */
[----:B------:R-:W-:Y:S02]  /*1c00*/  ULOP3.LUT UR15, UR11, 0x7fffe, URZ, 0xc0, !UPT ;  /* 0x0007fffe0b0f7892 */ /* 0x000fe4000f8ec03f */
[----:B------:R2:W-:Y:S01]  /*1c10*/  STL [R1+0x88], RZ ;  /* 0x000088ff01007387 */ /* 0x0005e20000100800 */
[----:B-1----:R-:W-:Y:S02]  /*1c20*/  ULEA UR11, UR18, UR17, 0x18 ;  /* 0x00000011120b7291 */ /* 0x002fe4000f8ec03f */
[----:B------:R-:W-:Y:S01]  /*1c30*/  UIADD3 UR15, UR12, -UR15, URZ ;  /* 0x8000000f0c0f7290 */ /* 0x000fe2000fffe03f */
[----:B------:R2:W-:Y:S03]  /*1c40*/  STL [R1+0x84], RZ ;  /* 0x000084ff01007387 */ /* 0x0005e60000100800 */
[----:B------:R-:W-:Y:S01]  /*1c50*/  ULEA UR15, UR15, UR11, 0xd ;  /* 0x0000000b0f0f7291 */ /* 0x000fe2000f8e683f */
[----:B------:R2:W-:Y:S03]  /*1c60*/  STL [R1+0x80], RZ ;  /* 0x000080ff01007387 */ /* 0x0005e60000100800 */
[----:B------:R-:W-:Y:S01]  /*1c70*/  UIADD3 UR15, UR15, 0x100, URZ ;  /* 0x000001000f0f7890 */ /* 0x000fe2000fffe03f */
[----:B------:R2:W-:Y:S03]  /*1c80*/  STL [R1+0x7c], RZ ;  /* 0x00007cff01007387 */ /* 0x0005e60000100800 */
[----:B------:R-:W-:Y:S01]  /*1c90*/  USHF.R.U32.HI UR12, URZ, 0x4, UR15 ;  /* 0x000000043f0c7899 */ /* 0x000fe2000801160f */
[----:B------:R2:W-:Y:S03]  /*1ca0*/  STL [R1+0x78], RZ ;  /* 0x000078ff01007387 */ /* 0x0005e60000100800 */
[----:B------:R-:W-:Y:S01]  /*1cb0*/  ULOP3.LUT UR12, UR12, 0x3fff, URZ, 0xc0, !UPT ;  /* 0x00003fff0c0c7892 */ /* 0x000fe2000f8ec03f */
[----:B------:R2:W-:Y:S04]  /*1cc0*/  STL [R1+0x74], RZ ;  /* 0x000074ff01007387 */ /* 0x0005e80000100800 */
        /* <DEDUP_REMOVED lines=28> */
[----:B------:R2:W-:Y:S01]  /*1e90*/  STL [R1], RZ ;  /* 0x000000ff01007387 */ /* 0x0005e20000100800 */
[----:B----4-:R-:W-:Y:S05]  /*1ea0*/  @!P0 BRA `(.L_x_13) ;  /* 0x0000002400108947 */ /* 0x010fea0003800000 */
[----:B------:R-:W-:-:S06]  /*1eb0*/  UISETP.NE.AND UP0, UPT, UR9, 0x3, UPT ;  /* 0x000000030900788c */ /* 0x000fcc000bf05270 */
[----:B------:R-:W-:-:S13]  /*1ec0*/  PLOP3.LUT P1, PT, PT, PT, UP0, 0x80, 0x0 ;  /* 0x000000000000781c */ /* 0x000fda0003f2f008 */
[----:B------:R-:W-:Y:S05]  /*1ed0*/  @!P1 BRA `(.L_x_14) ;  /* 0x0000000000049947 */ /* 0x000fea0003800000 */
[----:B------:R-:W-:Y:S01]  /*1ee0*/  BPT.TRAP 0x1 ;  /* 0x000000040000795c */ /* 0x000fe20000300000 */
.L_x_14:
[----:B------:R-:W-:Y:S01]  /*1ef0*/  ULEA UR15, UR5, UR11, 0x3 ;  /* 0x0000000b050f7291 */ /* 0x000fe2000f8e183f */
[----:B------:R-:W-:-:S05]  /*1f00*/  IMAD.U32 R0, RZ, RZ, UR4 ;  /* 0x00000004ff007e24 */ /* 0x000fca000f8e00ff */
[----:B------:R-:W-:-:S04]  /*1f10*/  SHF.L.U32 R0, R0, 0x1f, RZ ;  /* 0x0000001f00007819 */ /* 0x000fc800000006ff */
[----:B------:R0:W1:Y:S01]  /*1f20*/  SYNCS.PHASECHK.TRANS64.TRYWAIT P0, [UR15], R0 ;  /* 0x00000000ff0075a7 */ /* 0x000062000800014f */
[----:B------:R-:W-:Y:S05]  /*1f30*/  @!P1 BRA `(.L_x_15) ;  /* 0x0000000000049947 */ /* 0x000fea0003800000 */
[----:B------:R-:W-:Y:S01]  /*1f40*/  BPT.TRAP 0x1 ;  /* 0x000000040000795c */ /* 0x000fe20000300000 */
.L_x_15:
[----:B------:R3:W-:Y:S01]  /*1f50*/  STL [R1+0x16c], RZ ;  /* 0x00016cff01007387 */ /* 0x0007e20000100800 */
[----:B------:R-:W-:Y:S01]  /*1f60*/  UMOV UR6, 0x4 ;  /* 0x0000000400067882 */ /* 0x000fe20000000000 */
[----:B-1----:R-:W-:Y:S05]  /*1f70*/  @P0 BRA `(.L_x_16) ;  /* 0x0000000000080947 */ /* 0x002fea0003800000 */
[----:B------:R-:W1:Y:S02]  /*1f80*/  SYNCS.PHASECHK.TRANS64.TRYWAIT P0, [UR15], R0 ;  /* 0x00000000ff0075a7 */ /* 0x000e64000800014f */
[----:B-1----:R-:W-:Y:S05]  /*1f90*/  @!P0 BRA `(.L_x_17) ;  /* 0x00000140000c8947 */ /* 0x002fea0003800000 */
.L_x_16:
[----:B------:R-:W-:Y:S01]  /*1fa0*/  UIADD3 UR15, UR11, 0x1e100, URZ ;  /* 0x0001e1000b0f7890 */ /* 0x000fe2000fffe03f */
[----:B------:R-:W-:Y:S01]  /*1fb0*/  WARPGROUP.ARRIVE ;  /* 0x00000000000079c5 */ /* 0x000fe20000000000 */
[----:B------:R-:W-:Y:S01]  /*1fc0*/  ULOP3.LUT UR16, UR12, 0x10000, URZ, 0xfc, !UPT ;  /* 0x000100000c107892 */ /* 0x000fe2000f8efc3f */
[----:B------:R4:W-:Y:S01]  /*1fd0*/  STL [R1+0x168], RZ ;  /* 0x000168ff01007387 */ /* 0x0009e20000100800 */
[----:B------:R-:W-:Y:S01]  /*1fe0*/  USHF.R.U32.HI UR15, URZ, 0x4, UR15 ;  /* 0x000000043f0f7899 */ /* 0x000fe2000801160f */
[----:B01----:R-:W-:Y:S01]  /*1ff0*/  IMAD.MOV.U32 R0, RZ, RZ, RZ ;  /* 0x000000ffff007224 */ /* 0x003fe200078e00ff */
[----:B------:R-:W-:Y:S01]  /*2000*/  UMOV UR17, 0x40000040 ;  /* 0x4000004000117882 */ /* 0x000fe20000000000 */
[----:B------:R-:W-:Y:S01]  /*2010*/  UMOV UR19, 0x40000040 ;  /* 0x4000004000137882 */ /* 0x000fe20000000000 */
[----:B------:R-:W-:Y:S01]  /*2020*/  ULOP3.LUT UR15, UR15, 0x3fff, URZ, 0xc0, !UPT ;  /* 0x00003fff0f0f7892 */ /* 0x000fe2000f8ec03f */
[----:B------:R4:W-:Y:S01]  /*2030*/  STL [R1+0x164], RZ ;  /* 0x000164ff01007387 */ /* 0x0009e20000100800 */
[----:B------:R-:W-:Y:S01]  /*2040*/  UMOV UR21, UR17 ;  /* 0x0000001100157c82 */ /* 0x000fe20008000000 */
[----:B------:R-:W-:Y:S01]  /*2050*/  UMOV UR23, 0x40000040 ;  /* 0x4000004000177882 */ /* 0x000fe20000000000 */
[----:B------:R-:W-:Y:S01]  /*2060*/  ULOP3.LUT UR36, UR15, 0x10000, URZ, 0xfc, !UPT ;  /* 0x000100000f247892 */ /* 0x000fe2000f8efc3f */
[----:B------:R4:W-:Y:S01]  /*2070*/  STL [R1+0x160], RZ ;  /* 0x000160ff01007387 */ /* 0x0009e20000100800 */
[----:B------:R-:W-:Y:S01]  /*2080*/  UIMAD UR15, UR5, 0x600, UR16 ;  /* 0x00000600050f78a4 */ /* 0x000fe2000f8e0210 */
[----:B------:R-:W-:Y:S01]  /*2090*/  CS2R R2, SRZ ;  /* 0x0000000000027805 */ /* 0x000fe2000001ff00 */
[----:B------:R-:W-:Y:S01]  /*20a0*/  UIMAD UR36, UR5, 0x500, UR36 ;  /* 0x00000500052478a4 */ /* 0x000fe2000f8e0224 */
[----:B------:R4:W-:Y:S01]  /*20b0*/  STL [R1+0x15c], RZ ;  /* 0x00015cff01007387 */ /* 0x0009e20000100800 */
[----:B------:R-:W-:Y:S01]  /*20c0*/  UMOV UR25, UR17 ;  /* 0x0000001100197c82 */ /* 0x000fe20008000000 */
[----:B------:R-:W-:Y:S01]  /*20d0*/  UMOV UR27, 0x40000040 ;  /* 0x40000040001b7882 */ /* 0x000fe20000000000 */
[----:B------:R-:W-:Y:S01]  /*20e0*/  UIADD3 UR22, UR36, 0x100, URZ ;  /* 0x0000010024167890 */ /* 0x000fe2000fffe03f */
[----:B------:R4:W-:Y:S01]  /*20f0*/  STL [R1+0x158], RZ ;  /* 0x000158ff01007387 */ /* 0x0009e20000100800 */
[----:B------:R-:W-:Y:S01]  /*2100*/  UMOV UR16, UR15 ;  /* 0x0000000f00107c82 */ /* 0x000fe20008000000 */
[----:B------:R-:W-:Y:S01]  /*2110*/  UIADD3 UR26, UR36, 0x200, URZ ;  /* 0x00000200241a7890 */ /* 0x000fe2000fffe03f */
[----:B------:R-:W-:Y:S01]  /*2120*/  CS2R R4, SRZ ;  /* 0x0000000000047805 */ /* 0x000fe2000001ff00 */
[----:B------:R-:W-:Y:S01]  /*2130*/  UMOV UR18, UR36 ;  /* 0x0000002400127c82 */ /* 0x000fe20008000000 */
[----:B------:R-:W-:Y:S01]  /*2140*/  UIADD3 UR30, UR36, 0x300, URZ ;  /* 0x00000300241e7890 */ /* 0x000fe2000fffe03f */
[----:B------:R-:W-:Y:S01]  /*2150*/  QGMMA.64x32x32.F32.E4M3.E4M3 R168, gdesc[UR16], RZ, !UPT ;  /* 0x0060000010a879f3 */ /* 0x000fe2000c7008ff */
[----:B------:R-:W-:Y:S01]  /*2160*/  UMOV UR20, UR16 ;  /* 0x0000001000147c82 */ /* 0x000fe20008000000 */
[----:B------:R-:W-:Y:S01]  /*2170*/  UIADD3 UR34, UR36, 0x400, URZ ;  /* 0x0000040024227890 */ /* 0x000fe2000fffe03f */
[----:B------:R4:W-:Y:S01]  /*2180*/  STL [R1+0x154], RZ ;  /* 0x000154ff01007387 */ /* 0x0009e20000100800 */
[----:B------:R-:W-:Y:S01]  /*2190*/  QGMMA.64x32x32.F32.E4M3.E4M3 R136, gdesc[UR20], RZ, !UPT ;  /* 0x00600000148879f3 */ /* 0x000fe2000c7008ff */
[----:B------:R-:W-:Y:S01]  /*21a0*/  UIADD3 UR20, UR15, 0x400, URZ ;  /* 0x000004000f147890 */ /* 0x000fe2000fffe03f */
[----:B------:R-:W-:Y:S01]  /*21b0*/  CS2R R6, SRZ ;  /* 0x0000000000067805 */ /* 0x000fe2000001ff00 */
[----:B------:R-:W-:Y:S01]  /*21c0*/  UMOV UR24, UR16 ;  /* 0x0000001000187c82 */ /* 0x000fe20008000000 */
[----:B------:R-:W-:Y:S01]  /*21d0*/  UMOV UR28, UR16 ;  /* 0x00000010001c7c82 */ /* 0x000fe20008000000 */
[----:B------:R-:W-:Y:S01]  /*21e0*/  UMOV UR29, UR17 ;  /* 0x00000011001d7c82 */ /* 0x000fe20008000000 */
[----:B------:R-:W-:Y:S01]  /*21f0*/  UMOV UR31, 0x40000040 ;  /* 0x40000040001f7882 */ /* 0x000fe20000000000 */
[----:B------:R-:W-:Y:S01]  /*2200*/  QGMMA.64x32x32.F32.E4M3.E4M3 R104, gdesc[UR24], RZ, !UPT ;  /* 0x00600000186879f3 */ /* 0x000fe2000c7008ff */
[----:B------:R-:W-:Y:S01]  /*2210*/  UMOV UR32, UR16 ;  /* 0x0000001000207c82 */ /* 0x000fe20008000000 */
[----:B------:R-:W-:Y:S01]  /*2220*/  UMOV UR33, UR17 ;  /* 0x0000001100217c82 */ /* 0x000fe20008000000 */
[----:B------:R-:W-:Y:S01]  /*2230*/  UMOV UR35, 0x40000040 ;  /* 0x4000004000237882 */ /* 0x000fe20000000000 */
[----:B------:R-:W-:Y:S01]  /*2240*/  QGMMA.64x32x32.F32.E4M3.E4M3 R72, gdesc[UR28], RZ, !UPT ;  /* 0x006000001c4879f3 */ /* 0x000fe2000c7008ff */
[----:B------:R-:W-:Y:S01]  /*2250*/  UIADD3 UR16, UR15, 0x2, URZ ;  /* 0x000000020f107890 */ /* 0x000fe2000fffe03f */
[----:B------:R4:W-:Y:S01]  /*2260*/  STL [R1+0x150], RZ ;  /* 0x000150ff01007387 */ /* 0x0009e20000100800 */
[----:B------:R-:W-:Y:S01]  /*2270*/  UMOV UR17, 0x40000040 ;  /* 0x4000004000117882 */ /* 0x000fe20000000000 */
[----:B------:R-:W-:Y:S01]  /*2280*/  QGMMA.64x32x32.F32.E4M3.E4M3 R40, gdesc[UR32], RZ, !UPT ;  /* 0x00600000202879f3 */ /* 0x000fe2000c7008ff */
[----:B------:R-:W-:Y:S01]  /*2290*/  UMOV UR32, UR20 ;  /* 0x0000001400207c82 */ /* 0x000fe20008000000 */
[----:B------:R-:W-:Y:S01]  /*22a0*/  UMOV UR33, 0x40000040 ;  /* 0x4000004000217882 */ /* 0x000fe20000000000 */
[----:B------:R-:W-:Y:S01]  /*22b0*/  UMOV UR28, UR32 ;  /* 0x00000020001c7c82 */ /* 0x000fe20008000000 */
[----:B------:R-:W-:Y:S01]  /*22c0*/  UMOV UR29, UR33 ;  /* 0x00000021001d7c82 */ /* 0x000fe20008000000 */
[----:B------:R-:W-:Y:S01]  /*22d0*/  QGMMA.64x32x32.F32.E4M3.E4M3 R24, gdesc[UR32], RZ, !UPT ;  /* 0x00600000201879f3 */ /* 0x000fe2000c7008ff */
[----:B------:R-:W-:Y:S01]  /*22e0*/  UMOV UR24, UR32 ;  /* 0x0000002000187c82 */ /* 0x000fe20008000000 */
[----:B------:R-:W-:Y:S01]  /*22f0*/  UMOV UR25, UR33 ;  /* 0x0000002100197c82 */ /* 0x000fe20008000000 */
[----:B------:R-:W-:Y:S01]  /*2300*/  UMOV UR20, UR32 ;  /* 0x0000002000147c82 */ /* 0x000fe20008000000 */
[----:B------:R-:W-:Y:S01]  /*2310*/  QGMMA.64x32x32.F32.E4M3.E4M3 R56, gdesc[UR28], RZ, !UPT ;  /* 0x006000001c3879f3 */ /* 0x000fe2000c7008ff */
[----:B------:R-:W-:Y:S01]  /*2320*/  UMOV UR21, UR33 ;  /* 0x0000002100157c82 */ /* 0x000fe20008000000 */
[----:B------:R-:W-:Y:S01]  /*2330*/  UMOV UR34, UR18 ;  /* 0x0000001200227c82 */ /* 0x000fe20008000000 */
[----:B------:R-:W-:Y:S01]  /*2340*/  UMOV UR35, UR19 ;  /* 0x0000001300237c82 */ /* 0x000fe20008000000 */
[----:B------:R-:W-:Y:S01]  /*2350*/  QGMMA.64x32x32.F32.E4M3.E4M3 R88, gdesc[UR24], RZ, !UPT ;  /* 0x00600000185879f3 */ /* 0x000fe2000c7008ff */
[----:B------:R-:W-:Y:S01]  /*2360*/  UIADD3 UR18, UR36, 0x2, URZ ;  /* 0x0000000224127890 */ /* 0x000fe2000fffe03f */
[----:B------:R4:W-:Y:S01]  /*2370*/  STL [R1+0x14c], RZ ;  /* 0x00014cff01007387 */ /* 0x0009e20000100800 */
[----:B------:R-:W-:Y:S01]  /*2380*/  UIADD3 UR26, UR36, 0x202, URZ ;  /* 0x00000202241a7890 */ /* 0x000fe2000fffe03f */
[----:B------:R-:W-:Y:S01]  /*2390*/  QGMMA.64x32x32.F32.E4M3.E4M3 R120, gdesc[UR20], RZ, !UPT ;  /* 0x00600000147879f3 */ /* 0x000fe2000c7008ff */
[----:B------:R-:W-:Y:S01]  /*23a0*/  UIADD3 UR22, UR36, 0x102, URZ ;  /* 0x0000010224167890 */ /* 0x000fe2000fffe03f */
[----:B------:R4:W-:Y:S01]  /*23b0*/  STL [R1+0x148], RZ ;  /* 0x000148ff01007387 */ /* 0x0009e20000100800 */
[----:B------:R-:W-:Y:S01]  /*23c0*/  UMOV UR19, 0x40000040 ;  /* 0x4000004000137882 */ /* 0x000fe20000000000 */
[----:B------:R-:W-:Y:S01]  /*23d0*/  QGMMA.64x32x32.F32.E4M3.E4M3 R152, gdesc[UR32], RZ, !UPT ;  /* 0x00600000209879f3 */ /* 0x000fe2000c7008ff */
[----:B------:R-:W-:Y:S01]  /*23e0*/  UIADD3 UR30, UR36, 0x302, URZ ;  /* 0x00000302241e7890 */ /* 0x000fe2000fffe03f */
[----:B------:R4:W-:Y:S01]  /*23f0*/  STL [R1+0x144], RZ ;  /* 0x000144ff01007387 */ /* 0x0009e20000100800 */
[----:B------:R-:W-:Y:S01]  /*2400*/  UMOV UR20, UR16 ;  /* 0x0000001000147c82 */ /* 0x000fe20008000000 */
[----:B------:R-:W-:Y:S01]  /*2410*/  UMOV UR21, UR17 ;  /* 0x0000001100157c82 */ /* 0x000fe20008000000 */
[----:B------:R-:W-:Y:S01]  /*2420*/  UMOV UR23, 0x40000040 ;  /* 0x4000004000177882 */ /* 0x000fe20000000000 */
[----:B------:R-:W-:Y:S01]  /*2430*/  UIADD3 UR34, UR36, 0x402, URZ ;  /* 0x0000040224227890 */ /* 0x000fe2000fffe03f */
[----:B------:R4:W-:Y:S01]  /*2440*/  STL [R1+0x140], RZ ;  /* 0x000140ff01007387 */ /* 0x0009e20000100800 */
[----:B------:R-:W-:Y:S01]  /*2450*/  UMOV UR24, UR16 ;  /* 0x0000001000187c82 */ /* 0x000fe20008000000 */
[----:B------:R-:W-:Y:S01]  /*2460*/  UMOV UR25, UR17 ;  /* 0x0000001100197c82 */ /* 0x000fe20008000000 */
[----:B------:R-:W-:Y:S01]  /*2470*/  UMOV UR27, 0x40000040 ;  /* 0x40000040001b7882 */ /* 0x000fe20000000000 */
[----:B------:R-:W-:Y:S01]  /*2480*/  UMOV UR28, UR16 ;  /* 0x00000010001c7c82 */ /* 0x000fe20008000000 */
[----:B------:R-:W-:Y:S01]  /*2490*/  UMOV UR29, UR17 ;  /* 0x00000011001d7c82 */ /* 0x000fe20008000000 */
[----:B------:R-:W-:Y:S01]  /*24a0*/  UMOV UR31, 0x40000040 ;  /* 0x40000040001f7882 */ /* 0x000fe20000000000 */
[----:B------:R-:W-:Y:S01]  /*24b0*/  UMOV UR32, UR16 ;  /* 0x0000001000207c82 */ /* 0x000fe20008000000 */
[----:B------:R-:W-:Y:S01]  /*24c0*/  UMOV UR33, UR17 ;  /* 0x0000001100217c82 */ /* 0x000fe20008000000 */
[----:B------:R-:W-:Y:S01]  /*24d0*/  UMOV UR35, 0x40000040 ;  /* 0x4000004000237882 */ /* 0x000fe20000000000 */
[----:B------:R4:W-:Y:S01]  /*24e0*/  STL [R1+0x13c], RZ ;  /* 0x00013cff01007387 */ /* 0x0009e20000100800 */
[----:B------:R-:W-:-:S02]  /*24f0*/  CS2R R8, SRZ ;  /* 0x0000000000087805 */ /* 0x000fc4000001ff00 */
[----:B------:R-:W-:Y:S01]  /*2500*/  CS2R R10, SRZ ;  /* 0x00000000000a7805 */ /* 0x000fe2000001ff00 */
[----:B------:R-:W-:Y:S01]  /*2510*/  QGMMA.64x32x32.F32.E4M3.E4M3 R168, gdesc[UR16], R168 ;  /* 0x0060000010a879f3 */ /* 0x000fe200087008a8 */
[----:B------:R4:W-:Y:S01]  /*2520*/  STL [R1+0x138], RZ ;  /* 0x000138ff01007387 */ /* 0x0009e20000100800 */
[----:B------:R-:W-:Y:S02]  /*2530*/  CS2R R12, SRZ ;  /* 0x00000000000c7805 */ /* 0x000fe4000001ff00 */
[----:B------:R-:W-:Y:S01]  /*2540*/  CS2R R14, SRZ ;  /* 0x00000000000e7805 */ /* 0x000fe2000001ff00 */
[----:B------:R-:W-:Y:S01]  /*2550*/  QGMMA.64x32x32.F32.E4M3.E4M3 R136, gdesc[UR20], R136 ;  /* 0x00600000148879f3 */ /* 0x000fe20008700888 */
[----:B------:R-:W-:Y:S01]  /*2560*/  UIADD3 UR20, UR15, 0x402, URZ ;  /* 0x000004020f147890 */ /* 0x000fe2000fffe03f */
[----:B------:R4:W-:Y:S01]  /*2570*/  STL [R1+0x134], RZ ;  /* 0x000134ff01007387 */ /* 0x0009e20000100800 */
[----:B------:R-:W-:Y:S02]  /*2580*/  CS2R R16, SRZ ;  /* 0x0000000000107805 */ /* 0x000fe4000001ff00 */
[----:B------:R-:W-:-:S02]  /*2590*/  CS2R R18, SRZ ;  /* 0x0000000000127805 */ /* 0x000fc4000001ff00 */
[----:B------:R-:W-:Y:S01]  /*25a0*/  CS2R R20, SRZ ;  /* 0x0000000000147805 */ /* 0x000fe2000001ff00 */
[----:B------:R4:W-:Y:S01]  /*25b0*/  STL [R1+0x130], RZ ;  /* 0x000130ff01007387 */ /* 0x0009e20000100800 */
[----:B------:R-:W-:Y:S01]  /*25c0*/  QGMMA.64x32x32.F32.E4M3.E4M3 R104, gdesc[UR24], R104 ;  /* 0x00600000186879f3 */ /* 0x000fe20008700868 */
[----:B------:R-:W-:Y:S02]  /*25d0*/  CS2R R22, SRZ ;  /* 0x0000000000167805 */ /* 0x000fe4000001ff00 */
[----:B------:R-:W-:Y:S01]  /*25e0*/  CS2R R184, SRZ ;  /* 0x0000000000b87805 */ /* 0x000fe2000001ff00 */
[----:B------:R4:W-:Y:S01]  /*25f0*/  STL [R1+0x12c], RZ ;  /* 0x00012cff01007387 */ /* 0x0009e20000100800 */
[----:B------:R-:W-:Y:S01]  /*2600*/  QGMMA.64x32x32.F32.E4M3.E4M3 R72, gdesc[UR28], R72 ;  /* 0x006000001c4879f3 */ /* 0x000fe20008700848 */
[----:B------:R-:W-:Y:S02]  /*2610*/  CS2R R186, SRZ ;  /* 0x0000000000ba7805 */ /* 0x000fe4000001ff00 */
[----:B------:R-:W-:Y:S01]  /*2620*/  CS2R R188, SRZ ;  /* 0x0000000000bc7805 */ /* 0x000fe2000001ff00 */
[----:B------:R4:W-:Y:S01]  /*2630*/  STL [R1+0x128], RZ ;  /* 0x000128ff01007387 */ /* 0x0009e20000100800 */
[----:B------:R-:W-:Y:S01]  /*2640*/  QGMMA.64x32x32.F32.E4M3.E4M3 R40, gdesc[UR32], R40 ;  /* 0x00600000202879f3 */ /* 0x000fe20008700828 */
[----:B------:R-:W-:Y:S01]  /*2650*/  UMOV UR32, UR20 ;  /* 0x0000001400207c82 */ /* 0x000fe20008000000 */
[----:B------:R-:W-:Y:S01]  /*2660*/  UMOV UR33, 0x40000040 ;  /* 0x4000004000217882 */ /* 0x000fe20000000000 */
[----:B------:R-:W-:Y:S01]  /*2670*/  UMOV UR28, UR32 ;  /* 0x00000020001c7c82 */ /* 0x000fe20008000000 */
[----:B------:R-:W-:Y:S01]  /*2680*/  UMOV UR29, UR33 ;  /* 0x00000021001d7c82 */ /* 0x000fe20008000000 */
[----:B------:R-:W-:Y:S01]  /*2690*/  QGMMA.64x32x32.F32.E4M3.E4M3 R24, gdesc[UR32], R24 ;  /* 0x00600000201879f3 */ /* 0x000fe20008700818 */
[----:B------:R-:W-:Y:S01]  /*26a0*/  UMOV UR24, UR32 ;  /* 0x0000002000187c82 */ /* 0x000fe20008000000 */
[----:B------:R-:W-:Y:S01]  /*26b0*/  UMOV UR25, UR33 ;  /* 0x0000002100197c82 */ /* 0x000fe20008000000 */
[----:B------:R-:W-:Y:S01]  /*26c0*/  UMOV UR20, UR32 ;  /* 0x0000002000147c82 */ /* 0x000fe20008000000 */
[----:B------:R-:W-:Y:S01]  /*26d0*/  QGMMA.64x32x32.F32.E4M3.E4M3 R56, gdesc[UR28], R56 ;  /* 0x006000001c3879f3 */ /* 0x000fe20008700838 */
[----:B------:R-:W-:Y:S01]  /*26e0*/  UMOV UR21, UR33 ;  /* 0x0000002100157c82 */ /* 0x000fe20008000000 */
[----:B------:R-:W-:Y:S01]  /*26f0*/  UMOV UR16, UR32 ;  /* 0x0000002000107c82 */ /* 0x000fe20008000000 */
[----:B------:R-:W-:Y:S01]  /*2700*/  UMOV UR17, UR33 ;  /* 0x0000002100117c82 */ /* 0x000fe20008000000 */
[----:B------:R-:W-:Y:S01]  /*2710*/  QGMMA.64x32x32.F32.E4M3.E4M3 R88, gdesc[UR24], R88 ;  /* 0x00600000185879f3 */ /* 0x000fe20008700858 */
[----:B------:R-:W-:Y:S01]  /*2720*/  UIADD3 UR26, UR36, 0x204, URZ ;  /* 0x00000204241a7890 */ /* 0x000fe2000fffe03f */
[----:B------:R4:W-:Y:S01]  /*2730*/  STL [R1+0x124], RZ ;  /* 0x000124ff01007387 */ /* 0x0009e20000100800 */
[----:B------:R-:W-:Y:S01]  /*2740*/  UIADD3 UR30, UR36, 0x304, URZ ;  /* 0x00000304241e7890 */ /* 0x000fe2000fffe03f */
[----:B------:R-:W-:Y:S01]  /*2750*/  QGMMA.64x32x32.F32.E4M3.E4M3 R120, gdesc[UR20], R120 ;  /* 0x00600000147879f3 */ /* 0x000fe20008700878 */
[----:B------:R-:W-:Y:S01]  /*2760*/  UIADD3 UR22, UR36, 0x104, URZ ;  /* 0x0000010424167890 */ /* 0x000fe2000fffe03f */
[----:B------:R4:W-:Y:S01]  /*2770*/  STL [R1+0x120], RZ ;  /* 0x000120ff01007387 */ /* 0x0009e20000100800 */
[----:B------:R-:W-:Y:S01]  /*2780*/  UMOV UR23, 0x40000040 ;  /* 0x4000004000177882 */ /* 0x000fe20000000000 */
[----:B------:R-:W-:Y:S01]  /*2790*/  QGMMA.64x32x32.F32.E4M3.E4M3 R152, gdesc[UR16], R152 ;  /* 0x00600000109879f3 */ /* 0x000fe20008700898 */
[----:B------:R-:W-:Y:S01]  /*27a0*/  UIADD3 UR16, UR15, 0x4, URZ ;  /* 0x000000040f107890 */ /* 0x000fe2000fffe03f */
[----:B------:R4:W-:Y:S01]  /*27b0*/  STL [R1+0x11c], RZ ;  /* 0x00011cff01007387 */ /* 0x0009e20000100800 */
[----:B------:R-:W-:Y:S01]  /*27c0*/  UIADD3 UR18, UR36, 0x4, URZ ;  /* 0x0000000424127890 */ /* 0x000fe2000fffe03f */
[----:B------:R-:W-:Y:S01]  /*27d0*/  CS2R R190, SRZ ;  /* 0x0000000000be7805 */ /* 0x000fe2000001ff00 */
[----:B------:R-:W-:Y:S01]  /*27e0*/  UMOV UR17, 0x40000040 ;  /* 0x4000004000117882 */ /* 0x000fe20000000000 */
[----:B------:R-:W-:Y:S01]  /*27f0*/  UMOV UR19, 0x40000040 ;  /* 0x4000004000137882 */ /* 0x000fe20000000000 */
[----:B------:R-:W-:Y:S01]  /*2800*/  UMOV UR21, UR17 ;  /* 0x0000001100157c82 */ /* 0x000fe20008000000 */
[----:B------:R-:W-:Y:S01]  /*2810*/  UMOV UR20, UR16 ;  /* 0x0000001000147c82 */ /* 0x000fe20008000000 */
        /* <DEDUP_REMOVED lines=11> */
[----:B------:R-:W-:Y:S01]  /*28d0*/  QGMMA.64x32x32.F32.E4M3.E4M3 R168, gdesc[UR16], R168 ;  /* 0x0060000010a879f3 */ /* 0x000fe200087008a8 */
[----:B------:R4:W-:Y:S01]  /*28e0*/  STL [R1+0x114], RZ ;  /* 0x000114ff01007387 */ /* 0x0009e20000100800 */
[----:B------:R-:W-:-:S02]  /*28f0*/  CS2R R192, SRZ ;  /* 0x0000000000c07805 */ /* 0x000fc4000001ff00 */
[----:B------:R-:W-:Y:S01]  /*2900*/  CS2R R194, SRZ ;  /* 0x0000000000c27805 */ /* 0x000fe2000001ff00 */
[----:B------:R-:W-:Y:S01]  /*2910*/  QGMMA.64x32x32.F32.E4M3.E4M3 R136, gdesc[UR20], R136 ;  /* 0x00600000148879f3 */ /* 0x000fe20008700888 */
[----:B------:R-:W-:Y:S01]  /*2920*/  UIADD3 UR20, UR15, 0x404, URZ ;  /* 0x000004040f147890 */ /* 0x000fe2000fffe03f */
[----:B------:R4:W-:Y:S01]  /*2930*/  STL [R1+0x110], RZ ;  /* 0x000110ff01007387 */ /* 0x0009e20000100800 */
[----:B------:R-:W-:Y:S02]  /*2940*/  CS2R R196, SRZ ;  /* 0x0000000000c47805 */ /* 0x000fe4000001ff00 */
[----:B------:R-:W-:Y:S02]  /*2950*/  CS2R R198, SRZ ;  /* 0x0000000000c67805 */ /* 0x000fe4000001ff00 */
[----:B------:R-:W-:Y:S01]  /*2960*/  CS2R R200, SRZ ;  /* 0x0000000000c87805 */ /* 0x000fe2000001ff00 */
[----:B------:R4:W-:Y:S01]  /*2970*/  STL [R1+0x10c], RZ ;  /* 0x00010cff01007387 */ /* 0x0009e20000100800 */
[----:B------:R-:W-:Y:S01]  /*2980*/  QGMMA.64x32x32.F32.E4M3.E4M3 R104, gdesc[UR24], R104 ;  /* 0x00600000186879f3 */ /* 0x000fe20008700868 */
        /* <DEDUP_REMOVED lines=15> */
[----:B------:R4:W-:Y:S01]  /*2a80*/  STL [R1+0x100], RZ ;  /* 0x000100ff01007387 */ /* 0x0009e20000100800 */
        /* <DEDUP_REMOVED lines=9> */
[----:B------:R-:W-:Y:S01]  /*2b20*/  UIADD3 UR22, UR36, 0x106, URZ ;  /* 0x0000010624167890 */ /* 0x000fe2000fffe03f */
[----:B------:R-:W-:Y:S01]  /*2b30*/  CS2R R210, SRZ ;  /* 0x0000000000d27805 */ /* 0x000fe2000001ff00 */
[----:B------:R4:W-:Y:S01]  /*2b40*/  STL [R1+0xf4], RZ ;  /* 0x0000f4ff01007387 */ /* 0x0009e20000100800 */
[----:B------:R-:W-:Y:S01]  /*2b50*/  QGMMA.64x32x32.F32.E4M3.E4M3 R152, gdesc[UR16], R152 ;  /* 0x00600000109879f3 */ /* 0x000fe20008700898 */
[----:B------:R-:W-:Y:S01]  /*2b60*/  UIADD3 UR16, UR15, 0x6, URZ ;  /* 0x000000060f107890 */ /* 0x000fe2000fffe03f */
[----:B------:R-:W-:Y:S01]  /*2b70*/  CS2R R212, SRZ ;  /* 0x0000000000d47805 */ /* 0x000fe2000001ff00 */
[----:B------:R4:W-:Y:S01]  /*2b80*/  STL [R1+0xf0], RZ ;  /* 0x0000f0ff01007387 */ /* 0x0009e20000100800 */
[----:B------:R-:W-:Y:S01]  /*2b90*/  UIADD3 UR18, UR36, 0x6, URZ ;  /* 0x0000000624127890 */ /* 0x000fe2000fffe03f */
[----:B------:R-:W-:Y:S01]  /*2ba0*/  CS2R R214, SRZ ;  /* 0x0000000000d67805 */ /* 0x000fe2000001ff00 */
[----:B------:R-:W-:Y:S01]  /*2bb0*/  UIADD3 UR30, UR36, 0x206, URZ ;  /* 0x00000206241e7890 */ /* 0x000fe2000fffe03f */
[----:B------:R4:W-:Y:S01]  /*2bc0*/  STL [R1+0xec], RZ ;  /* 0x0000ecff01007387 */ /* 0x0009e20000100800 */
[----:B------:R-:W-:Y:S01]  /*2bd0*/  UIADD3 UR26, UR36, 0x306, URZ ;  /* 0x00000306241a7890 */ /* 0x000fe2000fffe03f */
[----:B------:R-:W-:Y:S01]  /*2be0*/  CS2R R216, SRZ ;  /* 0x0000000000d87805 */ /* 0x000fe2000001ff00 */
[----:B------:R-:W-:Y:S01]  /*2bf0*/  UIADD3 UR34, UR36, 0x406, URZ ;  /* 0x0000040624227890 */ /* 0x000fe2000fffe03f */
[----:B------:R4:W-:Y:S01]  /*2c00*/  STL [R1+0xe8], RZ ;  /* 0x0000e8ff01007387 */ /* 0x0009e20000100800 */
[----:B------:R-:W-:Y:S01]  /*2c10*/  UMOV UR17, 0x40000040 ;  /* 0x4000004000117882 */ /* 0x000fe20000000000 */
[----:B------:R-:W-:Y:S01]  /*2c20*/  UMOV UR19, 0x40000040 ;  /* 0x4000004000137882 */ /* 0x000fe20000000000 */
[----:B------:R-:W-:Y:S01]  /*2c30*/  UIADD3 UR15, UR15, 0x406, URZ ;  /* 0x000004060f0f7890 */ /* 0x000fe2000fffe03f */
[----:B------:R4:W-:Y:S01]  /*2c40*/  STL [R1+0xe4], RZ ;  /* 0x0000e4ff01007387 */ /* 0x0009e20000100800 */
[----:B------:R-:W-:Y:S01]  /*2c50*/  UMOV UR20, UR16 ;  /* 0x0000001000147c82 */ /* 0x000fe20008000000 */
[----:B------:R-:W-:Y:S01]  /*2c60*/  UMOV UR21, UR17 ;  /* 0x0000001100157c82 */ /* 0x000fe20008000000 */
[----:B------:R-:W-:Y:S01]  /*2c70*/  UMOV UR23, 0x40000040 ;  /* 0x4000004000177882 */ /* 0x000fe20000000000 */
[----:B------:R4:W-:Y:S01]  /*2c80*/  STL [R1+0xe0], RZ ;  /* 0x0000e0ff01007387 */ /* 0x0009e20000100800 */
[----:B------:R-:W-:Y:S01]  /*2c90*/  QGMMA.64x32x32.F32.E4M3.E4M3 R168, gdesc[UR16], R168 ;  /* 0x0060000010a879f3 */ /* 0x000fe200087008a8 */
[----:B------:R-:W-:Y:S01]  /*2ca0*/  UMOV UR28, UR16 ;  /* 0x00000010001c7c82 */ /* 0x000fe20008000000 */
[----:B------:R-:W-:Y:S01]  /*2cb0*/  UMOV UR29, UR17 ;  /* 0x00000011001d7c82 */ /* 0x000fe20008000000 */
[----:B------:R4:W-:Y:S01]  /*2cc0*/  STL [R1+0xdc], RZ ;  /* 0x0000dcff01007387 */ /* 0x0009e20000100800 */
[----:B------:R-:W-:Y:S01]  /*2cd0*/  UMOV UR31, 0x40000040 ;  /* 0x40000040001f7882 */ /* 0x000fe20000000000 */
[----:B------:R-:W-:Y:S01]  /*2ce0*/  QGMMA.64x32x32.F32.E4M3.E4M3 R136, gdesc[UR20], R136 ;  /* 0x00600000148879f3 */ /* 0x000fe20008700888 */
[----:B------:R-:W-:Y:S01]  /*2cf0*/  UMOV UR24, UR16 ;  /* 0x0000001000187c82 */ /* 0x000fe20008000000 */
[----:B------:R4:W-:Y:S01]  /*2d00*/  STL [R1+0xd8], RZ ;  /* 0x0000d8ff01007387 */ /* 0x0009e20000100800 */
[----:B------:R-:W-:Y:S01]  /*2d10*/  UMOV UR25, UR17 ;  /* 0x0000001100197c82 */ /* 0x000fe20008000000 */
[----:B------:R-:W-:Y:S01]  /*2d20*/  UMOV UR27, 0x40000040 ;  /* 0x40000040001b7882 */ /* 0x000fe20000000000 */
[----:B------:R-:W-:Y:S01]  /*2d30*/  UMOV UR32, UR16 ;  /* 0x0000001000207c82 */ /* 0x000fe20008000000 */
[----:B------:R4:W-:Y:S01]  /*2d40*/  STL [R1+0xd4], RZ ;  /* 0x0000d4ff01007387 */ /* 0x0009e20000100800 */
[----:B------:R-:W-:Y:S01]  /*2d50*/  QGMMA.64x32x32.F32.E4M3.E4M3 R104, gdesc[UR28], R104 ;  /* 0x006000001c6879f3 */ /* 0x000fe20008700868 */
[----:B------:R-:W-:Y:S01]  /*2d60*/  UMOV UR33, UR17 ;  /* 0x0000001100217c82 */ /* 0x000fe20008000000 */
[----:B------:R-:W-:Y:S01]  /*2d70*/  UMOV UR35, 0x40000040 ;  /* 0x4000004000237882 */ /* 0x000fe20000000000 */
[----:B------:R4:W-:Y:S01]  /*2d80*/  STL [R1+0xd0], RZ ;  /* 0x0000d0ff01007387 */ /* 0x0009e20000100800 */
[----:B------:R-:W-:Y:S01]  /*2d90*/  QGMMA.64x32x32.F32.E4M3.E4M3 R72, gdesc[UR24], R72 ;  /* 0x00600000184879f3 */ /* 0x000fe20008700848 */
[----:B------:R-:W-:Y:S01]  /*2da0*/  ULDC UR16, c[0x0][0x50c] ;  /* 0x0001430000107ab9 */ /* 0x000fe20000000800 */
[----:B------:R-:W-:Y:S01]  /*2db0*/  CS2R R218, SRZ ;  /* 0x0000000000da7805 */ /* 0x000fe2000001ff00 */
[----:B------:R4:W-:Y:S01]  /*2dc0*/  STL [R1+0xcc], RZ ;  /* 0x0000ccff01007387 */ /* 0x0009e20000100800 */
[----:B------:R-:W-:Y:S01]  /*2dd0*/  QGMMA.64x32x32.F32.E4M3.E4M3 R40, gdesc[UR32], R40 ;  /* 0x00600000202879f3 */ /* 0x000fe20008700828 */
[----:B------:R-:W-:Y:S01]  /*2de0*/  UMOV UR32, UR15 ;  /* 0x0000000f00207c82 */ /* 0x000fe20008000000 */
[----:B------:R-:W-:Y:S01]  /*2df0*/  UMOV UR33, 0x40000040 ;  /* 0x4000004000217882 */ /* 0x000fe20000000000 */
[----:B------:R4:W-:Y:S01]  /*2e00*/  STL [R1+0xc8], RZ ;  /* 0x0000c8ff01007387 */ /* 0x0009e20000100800 */
[----:B------:R-:W-:Y:S01]  /*2e10*/  UMOV UR24, UR32 ;  /* 0x0000002000187c82 */ /* 0x000fe20008000000 */
[----:B------:R-:W-:Y:S01]  /*2e20*/  UMOV UR25, UR33 ;  /* 0x0000002100197c82 */ /* 0x000fe20008000000 */
[----:B------:R-:W-:Y:S01]  /*2e30*/  QGMMA.64x32x32.F32.E4M3.E4M3 R24, gdesc[UR32], R24 ;  /* 0x00600000201879f3 */ /* 0x000fe20008700818 */
[----:B------:R4:W-:Y:S01]  /*2e40*/  STL [R1+0xc4], RZ ;  /* 0x0000c4ff01007387 */ /* 0x0009e20000100800 */
[----:B------:R-:W-:Y:S01]  /*2e50*/  UMOV UR28, UR32 ;  /* 0x00000020001c7c82 */ /* 0x000fe20008000000 */
[----:B------:R-:W-:Y:S01]  /*2e60*/  UMOV UR29, UR33 ;  /* 0x00000021001d7c82 */ /* 0x000fe20008000000 */
[----:B------:R-:W-:Y:S01]  /*2e70*/  UISETP.NE.AND UP0, UPT, UR16, 0x4, UPT ;  /* 0x000000041000788c */ /* 0x000fe2000bf05270 */
        /* <DEDUP_REMOVED lines=10> */
[----:B------:R-:W-:Y:S01]  /*2f20*/  USEL UR20, URZ, 0x1, UP0 ;  /* 0x000000013f147887 */ /* 0x000fe20008000000 */
[----:B------:R-:W-:Y:S01]  /*2f30*/  CS2R R220, SRZ ;  /* 0x0000000000dc7805 */ /* 0x000fe2000001ff00 */
[----:B------:R4:W-:Y:S01]  /*2f40*/  STL [R1+0xb4], RZ ;  /* 0x0000b4ff01007387 */ /* 0x0009e20000100800 */
[----:B------:R-:W-:Y:S01]  /*2f50*/  QGMMA.64x32x32.F32.E4M3.E4M3 R152, gdesc[UR16], R152, gsb0 ;  /* 0x00600000109879f3 */ /* 0x000fe20008000898 */
[----:B------:R-:W-:-:S02]  /*2f60*/  CS2R R222, SRZ ;  /* 0x0000000000de7805 */ /* 0x000fc4000001ff00 */
[----:B------:R-:W-:Y:S01]  /*2f70*/  CS2R R224, SRZ ;  /* 0x0000000000e07805 */ /* 0x000fe2000001ff00 */
[----:B------:R4:W-:Y:S01]  /*2f80*/  STL [R1+0xb0], RZ ;  /* 0x0000b0ff01007387 */ /* 0x0009e20000100800 */
[----:B------:R-:W-:Y:S02]  /*2f90*/  ISETP.NE.AND P0, PT, RZ, UR20, PT ;  /* 0x00000014ff007c0c */ /* 0x000fe4000bf05270 */
[----:B------:R-:W-:Y:S01]  /*2fa0*/  CS2R R226, SRZ ;  /* 0x0000000000e27805 */ /* 0x000fe2000001ff00 */
[----:B------:R-:W-:Y:S01]  /*2fb0*/  IMAD.MOV.U32 R228, RZ, RZ, RZ ;  /* 0x000000ffffe47224 */ /* 0x000fe200078e00ff */
        /* <DEDUP_REMOVED lines=44> */
[----:B------:R-:W-:Y:S05]  /*3280*/  @!P0 BRA `(.L_x_18) ;  /* 0x0000001000008947 */ /* 0x000fea0003800000 */
[----:B------:R-:W-:Y:S02]  /*3290*/  WARPGROUP.DEPBAR.LE gsb0, 0x0 ;  /* 0x00008000000079c5 */ /* 0x000fe40000010000 */
[----:B------:R-:W-:-:S01]  /*32a0*/  FADD R227, RZ, R169 ;  /* 0x000000a9ffe37221 */ /* 0x000fc20000000000 */
[----:B------:R-:W-:Y:S01]  /*32b0*/  FADD R228, RZ, R168 ;  /* 0x000000a8ffe47221 */ /* 0x000fe20000000000 */
[----:B------:R-:W-:-:S01]  /*32c0*/  FADD R226, RZ, R170 ;  /* 0x000000aaffe27221 */ /* 0x000fc20000000000 */
[----:B------:R-:W-:Y:S01]  /*32d0*/  FADD R225, RZ, R171 ;  /* 0x000000abffe17221 */ /* 0x000fe20000000000 */
[----:B------:R-:W-:-:S01]  /*32e0*/  FADD R224, RZ, R172 ;  /* 0x000000acffe07221 */ /* 0x000fc20000000000 */
[----:B------:R0:W-:Y:S01]  /*32f0*/  STL [R1+0x180], R227 ;  /* 0x000180e301007387 */ /* 0x0001e20000100800 */
[----:B------:R-:W-:-:S01]  /*3300*/  FADD R223, RZ, R173 ;  /* 0x000000adffdf7221 */ /* 0x000fc20000000000 */
[----:B------:R-:W-:Y:S01]  /*3310*/  FADD R222, RZ, R174 ;  /* 0x000000aeffde7221 */ /* 0x000fe20000000000 */
[----:B------:R-:W-:-:S01]  /*3320*/  FADD R221, RZ, R175 ;  /* 0x000000afffdd7221 */ /* 0x000fc20000000000 */
[----:B------:R-:W-:Y:S01]  /*3330*/  FADD R220, RZ, R176 ;  /* 0x000000b0ffdc7221 */ /* 0x000fe20000000000 */
[----:B------:R-:W-:-:S01]  /*3340*/  FADD R219, RZ, R177 ;  /* 0x000000b1ffdb7221 */ /* 0x000fc20000000000 */
[----:B------:R-:W-:Y:S01]  /*3350*/  FADD R218, RZ, R178 ;  /* 0x000000b2ffda7221 */ /* 0x000fe20000000000 */
[----:B------:R-:W-:-:S01]  /*3360*/  FADD R217, RZ, R179 ;  /* 0x000000b3ffd97221 */ /* 0x000fc20000000000 */
[----:B------:R-:W-:Y:S01]  /*3370*/  FADD R216, RZ, R180 ;  /* 0x000000b4ffd87221 */ /* 0x000fe20000000000 */
[----:B------:R-:W-:-:S01]  /*3380*/  FADD R215, RZ, R181 ;  /* 0x000000b5ffd77221 */ /* 0x000fc20000000000 */
[----:B0-----:R-:W-:Y:S01]  /*3390*/  FADD R227, RZ, R108 ;  /* 0x0000006cffe37221 */ /* 0x001fe20000000000 */
[----:B------:R-:W-:-:S01]  /*33a0*/  FADD R214, RZ, R182 ;  /* 0x000000b6ffd67221 */ /* 0x000fc20000000000 */
[----:B------:R-:W-:Y:S01]  /*33b0*/  FADD R213, RZ, R183 ;  /* 0x000000b7ffd57221 */ /* 0x000fe20000000000 */
[----:B------:R-:W-:-:S01]  /*33c0*/  FADD R212, RZ, R152 ;  /* 0x00000098ffd47221 */ /* 0x000fc20000000000 */
[----:B------:R-:W-:Y:S01]  /*33d0*/  FADD R211, RZ, R153 ;  /* 0x00000099ffd37221 */ /* 0x000fe20000000000 */
[----:B------:R0:W-:Y:S01]  /*33e0*/  STL [R1], R227 ;  /* 0x000000e301007387 */ /* 0x0001e20000100800 */
        /* <DEDUP_REMOVED lines=56> */
[----:B------:R-:W-:-:S03]  /*3770*/  FADD R0, RZ, R107 ;  /* 0x0000006bff007221 */ /* 0x000fc60000000000 */
[----:B------:R0:W-:Y:S02]  /*3780*/  STL [R1+0x10], R227 ;  /* 0x000010e301007387 */ /* 0x0001e40000100800 */
[----:B0-----:R-:W-:-:S05]  /*3790*/  FADD R227, RZ, R113 ;  /* 0x00000071ffe37221 */ /* 0x001fca0000000000 */
        /* <DEDUP_REMOVED lines=172> */
[----:B------:R0:W-:Y:S04]  /*4260*/  STL [R1+0x16c], R227 ;  /* 0x00016ce301007387 */ /* 0x0001e80000100800 */
[----:B0-----:R0:W5:Y:S01]  /*4270*/  LDL.LU R227, [R1+0x180] ;  /* 0x0001800001e37983 */ /* 0x0011620000300800 */
[----:B------:R-:W-:-:S05]  /*4280*/  UMOV UR6, URZ ;  /* 0x0000003f00067c82 */ /* 0x000fca0008000000 */
.L_x_18:
[----:B------:R-:W-:Y:S01]  /*4290*/  UIADD3 UR39, UR5, 0x1, URZ ;  /* 0x0000000105277890 */ /* 0x000fe2000fffe03f */
[----:B------:R-:W-:-:S03]  /*42a0*/  UMOV UR16, 0x1 ;  /* 0x0000000100107882 */ /* 0x000fc60000000000 */
[----:B------:R-:W-:-:S04]  /*42b0*/  UISETP.NE.AND UP0, UPT, UR39, 0x5, UPT ;  /* 0x000000052700788c */ /* 0x000fc8000bf05270 */
[----:B------:R-:W-:Y:S02]  /*42c0*/  USEL UR38, URZ, 0x1, UP0 ;  /* 0x000000013f267887 */ /* 0x000fe40008000000 */
[----:B------:R-:W-:Y:S02]  /*42d0*/  USEL UR39, UR39, URZ, UP0 ;  /* 0x0000003f27277287 */ /* 0x000fe40008000000 */
[----:B------:R-:W-:-:S12]  /*42e0*/  ULOP3.LUT UR38, UR4, UR38, URZ, 0x3c, !UPT ;  /* 0x0000002604267292 */ /* 0x000fd8000f8e3c3f */
.L_x_13:
[----:B------:R-:W-:-:S04]  /*42f0*/  UISETP.LT.AND UP0, UPT, UR10, 0x1, UPT ;  /* 0x000000010a00788c */ /* 0x000fc8000bf01270 */
[----:B------:R-:W-:-:S04]  /*4300*/  USEL UR15, UR10, 0x1, UP0 ;  /* 0x000000010a0f7887 */ /* 0x000fc80008000000 */
[----:B------:R-:W-:-:S04]  /*4310*/  UIADD3 UR37, UR10, -UR15, URZ ;  /* 0x8000000f0a257290 */ /* 0x000fc8000fffe03f */
[----:B------:R-:W-:-:S06]  /*4320*/  UISETP.GE.AND UP0, UPT, UR37, 0x1, UPT ;  /* 0x000000012500788c */ /* 0x000fcc000bf06270 */
[----:B------:R-:W-:-:S13]  /*4330*/  PLOP3.LUT P0, PT, PT, PT, UP0, 0x80, 0x0 ;  /* 0x000000000000781c */ /* 0x000fda0003f0f008 */
[----:B------:R-:W-:Y:S05]  /*4340*/  @!P0 BRA `(.L_x_19) ;  /* 0x00000024006c8947 */ /* 0x000fea0003800000 */
[----:B------:R-:W-:Y:S01]  /*4350*/  UMOV UR36, UR5 ;  /* 0x0000000500247c82 */ /* 0x000fe20008000000 */
[----:B------:R-:W-:-:S05]  /*4360*/  ULDC UR15, c[0x0][0x50c] ;  /* 0x00014300000f7ab9 */ /* 0x000fca0000000800 */
.L_x_27:
[----:B------:R-:W-:-:S06]  /*4370*/  UISETP.NE.AND UP0, UPT, UR9, 0x3, UPT ;  /* 0x000000030900788c */ /* 0x000fcc000bf05270 */
[----:B------:R-:W-:-:S13]  /*4380*/  PLOP3.LUT P1, PT, PT, PT, UP0, 0x80, 0x0 ;  /* 0x000000000000781c */ /* 0x000fda0003f2f008 */
[----:B-1---5:R-:W-:Y:S05]  /*4390*/  @!P1 BRA `(.L_x_20) ;  /* 0x0000000000049947 */ /* 0x022fea0003800000 */
[----:B------:R-:W-:Y:S01]  /*43a0*/  BPT.TRAP 0x1 ;  /* 0x000000040000795c */ /* 0x000fe20000300000 */
.L_x_20:
[----:B------:R-:W1:Y:S01]  /*43b0*/  S2UR UR17, SR_CgaCtaId ;  /* 0x00000000001179c3 */ /* 0x000e620000008800 */
[----:B------:R-:W-:Y:S01]  /*43c0*/  UMOV UR11, 0x400 ;  /* 0x00000400000b7882 */ /* 0x000fe20000000000 */
[----:B------:R-:W-:-:S05]  /*43d0*/  IMAD.U32 R229, RZ, RZ, UR38 ;  /* 0x00000026ffe57e24 */ /* 0x000fca000f8e00ff */
[----:B------:R-:W-:Y:S01]  /*43e0*/  SHF.L.U32 R229, R229, 0x1f, RZ ;  /* 0x0000001fe5e57819 */ /* 0x000fe200000006ff */
[----:B-1----:R-:W-:-:S04]  /*43f0*/  ULEA UR11, UR17, UR11, 0x18 ;  /* 0x0000000b110b7291 */ /* 0x002fc8000f8ec03f */
[----:B------:R-:W-:-:S09]  /*4400*/  ULEA UR17, UR39, UR11, 0x3 ;  /* 0x0000000b27117291 */ /* 0x000fd2000f8e183f */
[----:B------:R1:W0:Y:S01]  /*4410*/  SYNCS.PHASECHK.TRANS64.TRYWAIT P0, [UR17], R229 ;  /* 0x000000e5ff0075a7 */ /* 0x0002220008000151 */
[----:B------:R-:W-:Y:S05]  /*4420*/  @!P1 BRA `(.L_x_21) ;  /* 0x0000000000049947 */ /* 0x000fea0003800000 */
[----:B------:R-:W-:Y:S01]  /*4430*/  BPT.TRAP 0x1 ;  /* 0x000000040000795c */ /* 0x000fe20000300000 */
.L_x_21:
[----:B0-----:R-:W-:Y:S05]  /*4440*/  @P0 BRA `(.L_x_22) ;  /* 0x0000000000080947 */ /* 0x001fea0003800000 */
[----:B------:R-:W0:Y:S02]  /*4450*/  SYNCS.PHASECHK.TRANS64.TRYWAIT P0, [UR17], R229 ;  /* 0x000000e5ff0075a7 */ /* 0x000e240008000151 */
[----:B0-----:R-:W-:Y:S05]  /*4460*/  @!P0 BRA `(.L_x_23) ;  /* 0x0000011800f08947 */ /* 0x001fea0003800000 */
.L_x_22:
[----:B------:R-:W-:Y:S01]  /*4470*/  UIADD3 UR17, UR11, 0x1e100, URZ ;  /* 0x0001e1000b117890 */ /* 0x000fe2000fffe03f */
[----:B------:R-:W-:Y:S01]  /*4480*/  WARPGROUP.ARRIVE ;  /* 0x00000000000079c5 */ /* 0x000fe20000000000 */
[----:B------:R-:W-:Y:S02]  /*4490*/  UISETP.NE.AND UP0, UPT, UR20, URZ, UPT ;  /* 0x0000003f1400728c */ /* 0x000fe4000bf05270 */
[----:B------:R-:W-:Y:S02]  /*44a0*/  USHF.R.U32.HI UR17, URZ, 0x4, UR17 ;  /* 0x000000043f117899 */ /* 0x000fe40008011611 */
[----:B------:R-:W-:Y:S02]  /*44b0*/  USEL UR16, UR16, URZ, !UP0 ;  /* 0x0000003f10107287 */ /* 0x000fe4000c000000 */
[----:B------:R-:W-:Y:S02]  /*44c0*/  ULOP3.LUT UR17, UR17, 0x3fff, URZ, 0xc0, !UPT ;  /* 0x00003fff11117892 */ /* 0x000fe4000f8ec03f */
[----:B------:R-:W-:-:S02]  /*44d0*/  ULOP3.LUT UR42, UR12, 0x10000, URZ, 0xfc, !UPT ;  /* 0x000100000c2a7892 */ /* 0x000fc4000f8efc3f */
[----:B------:R-:W-:Y:S02]  /*44e0*/  ULOP3.LUT UR17, UR17, 0x10000, URZ, 0xfc, !UPT ;  /* 0x0001000011117892 */ /* 0x000fe4000f8efc3f */
[----:B------:R-:W-:Y:S02]  /*44f0*/  UISETP.NE.U32.AND UP0, UPT, UR16, URZ, UPT ;  /* 0x0000003f1000728c */ /* 0x000fe4000bf05070 */
[----:B------:R-:W-:Y:S02]  /*4500*/  UIMAD UR43, UR39, 0x500, UR17 ;  /* 0x00000500272b78a4 */ /* 0x000fe4000f8e0211 */
[----:B------:R-:W-:Y:S02]  /*4510*/  UIMAD UR42, UR39, 0x600, UR42 ;  /* 0x00000600272a78a4 */ /* 0x000fe4000f8e022a */
[----:B------:R-:W-:Y:S01]  /*4520*/  UIADD3 UR22, UR43, 0x100, URZ ;  /* 0x000001002b167890 */ /* 0x000fe2000fffe03f */
[----:B------:R-:W-:Y:S01]  /*4530*/  UMOV UR17, 0x40000040 ;  /* 0x4000004000117882 */ /* 0x000fe20000000000 */
[----:B------:R-:W-:-:S03]  /*4540*/  UIADD3 UR26, UR43, 0x200, URZ ;  /* 0x000002002b1a7890 */ /* 0x000fc6000fffe03f */
[----:B------:R-:W-:Y:S01]  /*4550*/  UMOV UR16, UR42 ;  /* 0x0000002a00107c82 */ /* 0x000fe20008000000 */
[----:B------:R-:W-:Y:S01]  /*4560*/  UMOV UR18, UR43 ;  /* 0x0000002b00127c82 */ /* 0x000fe20008000000 */
[----:B------:R-:W-:Y:S01]  /*4570*/  UMOV UR19, 0x40000040 ;  /* 0x4000004000137882 */ /* 0x000fe20000000000 */
[----:B------:R-:W-:Y:S01]  /*4580*/  UIADD3 UR30, UR43, 0x300, URZ ;  /* 0x000003002b1e7890 */ /* 0x000fe2000fffe03f */
[----:B------:R-:W-:Y:S01]  /*4590*/  QGMMA.64x32x32.F32.E4M3.E4M3 R168, gdesc[UR16], R168, UP0 ;  /* 0x0060000010a879f3 */ /* 0x000fe2000bf008a8 */
[----:B------:R-:W-:Y:S01]  /*45a0*/  UMOV UR20, UR16 ;  /* 0x0000001000147c82 */ /* 0x000fe20008000000 */
[----:B------:R-:W-:Y:S01]  /*45b0*/  UMOV UR21, UR17 ;  /* 0x0000001100157c82 */ /* 0x000fe20008000000 */
[----:B------:R-:W-:Y:S01]  /*45c0*/  UMOV UR23, 0x40000040 ;  /* 0x4000004000177882 */ /* 0x000fe20000000000 */
[----:B------:R-:W-:Y:S01]  /*45d0*/  UIADD3 UR34, UR43, 0x400, URZ ;  /* 0x000004002b227890 */ /* 0x000fe2000fffe03f */
[----:B------:R-:W-:Y:S01]  /*45e0*/  QGMMA.64x32x32.F32.E4M3.E4M3 R136, gdesc[UR20], R136, UP0 ;  /* 0x00600000148879f3 */ /* 0x000fe2000bf00888 */
[----:B------:R-:W-:Y:S01]  /*45f0*/  UIADD3 UR20, UR42, 0x400, URZ ;  /* 0x000004002a147890 */ /* 0x000fe2000fffe03f */
[----:B------:R-:W-:Y:S01]  /*4600*/  UMOV UR24, UR16 ;  /* 0x0000001000187c82 */ /* 0x000fe20008000000 */
[----:B------:R-:W-:Y:S01]  /*4610*/  UMOV UR25, UR17 ;  /* 0x0000001100197c82 */ /* 0x000fe20008000000 */
[----:B------:R-:W-:Y:S01]  /*4620*/  UMOV UR27, 0x40000040 ;  /* 0x40000040001b7882 */ /* 0x000fe20000000000 */
[----:B------:R-:W-:Y:S01]  /*4630*/  UMOV UR28, UR16 ;  /* 0x00000010001c7c82 */ /* 0x000fe20008000000 */
[----:B------:R-:W-:Y:S01]  /*4640*/  UMOV UR29, UR17 ;  /* 0x00000011001d7c82 */ /* 0x000fe20008000000 */
[----:B------:R-:W-:Y:S01]  /*4650*/  UMOV UR31, 0x40000040 ;  /* 0x40000040001f7882 */ /* 0x000fe20000000000 */
[----:B------:R-:W-:Y:S01]  /*4660*/  QGMMA.64x32x32.F32.E4M3.E4M3 R104, gdesc[UR24], R104, UP0 ;  /* 0x00600000186879f3 */ /* 0x000fe2000bf00868 */
[----:B------:R-:W-:Y:S01]  /*4670*/  UMOV UR32, UR16 ;  /* 0x0000001000207c82 */ /* 0x000fe20008000000 */
[----:B------:R-:W-:Y:S01]  /*4680*/  UMOV UR33, UR17 ;  /* 0x0000001100217c82 */ /* 0x000fe20008000000 */
[----:B------:R-:W-:Y:S01]  /*4690*/  UMOV UR35, 0x40000040 ;  /* 0x4000004000237882 */ /* 0x000fe20000000000 */
[----:B------:R-:W-:Y:S01]  /*46a0*/  QGMMA.64x32x32.F32.E4M3.E4M3 R72, gdesc[UR28], R72, UP0 ;  /* 0x006000001c4879f3 */ /* 0x000fe2000bf00848 */
[----:B------:R-:W-:Y:S01]  /*46b0*/  UIADD3 UR16, UR42, 0x2, URZ ;  /* 0x000000022a107890 */ /* 0x000fe2000fffe03f */
[----:B------:R-:W-:-:S02]  /*46c0*/  UMOV UR17, 0x40000040 ;  /* 0x4000004000117882 */ /* 0x000fc40000000000 */
[----:B------:R-:W-:Y:S01]  /*46d0*/  QGMMA.64x32x32.F32.E4M3.E4M3 R40, gdesc[UR32], R40, UP0 ;  /* 0x00600000202879f3 */ /* 0x000fe2000bf00828 */
[----:B------:R-:W-:Y:S01]  /*46e0*/  UMOV UR32, UR20 ;  /* 0x0000001400207c82 */ /* 0x000fe20008000000 */
[----:B------:R-:W-:Y:S01]  /*46f0*/  UMOV UR33, 0x40000040 ;  /* 0x4000004000217882 */ /* 0x000fe20000000000 */
[----:B------:R-:W-:Y:S01]  /*4700*/  UMOV UR28, UR32 ;  /* 0x00000020001c7c82 */ /* 0x000fe20008000000 */
[----:B------:R-:W-:Y:S01]  /*4710*/  UMOV UR29, UR33 ;  /* 0x00000021001d7c82 */ /* 0x000fe20008000000 */
[----:B------:R-:W-:Y:S01]  /*4720*/  QGMMA.64x32x32.F32.E4M3.E4M3 R24, gdesc[UR32], R24, UP0 ;  /* 0x00600000201879f3 */ /* 0x000fe2000bf00818 */
[----:B------:R-:W-:Y:S01]  /*4730*/  UMOV UR24, UR32 ;  /* 0x0000002000187c82 */ /* 0x000fe20008000000 */
[----:B------:R-:W-:Y:S01]  /*4740*/  UMOV UR25, UR33 ;  /* 0x0000002100197c82 */ /* 0x000fe20008000000 */
[----:B------:R-:W-:Y:S01]  /*4750*/  UMOV UR20, UR32 ;  /* 0x0000002000147c82 */ /* 0x000fe20008000000 */
[----:B------:R-:W-:Y:S01]  /*4760*/  QGMMA.64x32x32.F32.E4M3.E4M3 R56, gdesc[UR28], R56, UP0 ;  /* 0x006000001c3879f3 */ /* 0x000fe2000bf00838 */
[----:B------:R-:W-:Y:S01]  /*4770*/  UMOV UR21, UR33 ;  /* 0x0000002100157c82 */ /* 0x000fe20008000000 */
[----:B------:R-:W-:Y:S01]  /*4780*/  UMOV UR34, UR18 ;  /* 0x0000001200227c82 */ /* 0x000fe20008000000 */
[----:B------:R-:W-:Y:S01]  /*4790*/  UMOV UR35, UR19 ;  /* 0x0000001300237c82 */ /* 0x000fe20008000000 */
[----:B------:R-:W-:Y:S01]  /*47a0*/  QGMMA.64x32x32.F32.E4M3.E4M3 R88, gdesc[UR24], R88, UP0 ;  /* 0x00600000185879f3 */ /* 0x000fe2000bf00858 */
[----:B------:R-:W-:-:S02]  /*47b0*/  UIADD3 UR18, UR43, 0x2, URZ ;  /* 0x000000022b127890 */ /* 0x000fc4000fffe03f */
[----:B------:R-:W-:Y:S01]  /*47c0*/  UIADD3 UR26, UR43, 0x202, URZ ;  /* 0x000002022b1a7890 */ /* 0x000fe2000fffe03f */
[----:B------:R-:W-:Y:S01]  /*47d0*/  QGMMA.64x32x32.F32.E4M3.E4M3 R120, gdesc[UR20], R120, UP0 ;  /* 0x00600000147879f3 */ /* 0x000fe2000bf00878 */
[----:B------:R-:W-:Y:S01]  /*47e0*/  UIADD3 UR22, UR43, 0x102, URZ ;  /* 0x000001022b167890 */ /* 0x000fe2000fffe03f */
[----:B------:R-:W-:Y:S02]  /*47f0*/  UMOV UR19, 0x40000040 ;  /* 0x4000004000137882 */ /* 0x000fe40000000000 */
[----:B------:R-:W-:Y:S01]  /*4800*/  QGMMA.64x32x32.F32.E4M3.E4M3 R152, gdesc[UR32], R152, UP0 ;  /* 0x00600000209879f3 */ /* 0x000fe2000bf00898 */
[----:B------:R-:W-:Y:S01]  /*4810*/  UIADD3 UR30, UR43, 0x302, URZ ;  /* 0x000003022b1e7890 */ /* 0x000fe2000fffe03f */
[----:B------:R-:W-:Y:S01]  /*4820*/  UMOV UR20, UR16 ;  /* 0x0000001000147c82 */ /* 0x000fe20008000000 */
[----:B------:R-:W-:Y:S01]  /*4830*/  UMOV UR21, UR17 ;  /* 0x0000001100157c82 */ /* 0x000fe20008000000 */
[----:B------:R-:W-:Y:S01]  /*4840*/  UMOV UR23, 0x40000040 ;  /* 0x4000004000177882 */ /* 0x000fe20000000000 */
[----:B------:R-:W-:Y:S01]  /*4850*/  UIADD3 UR34, UR43, 0x402, URZ ;  /* 0x000004022b227890 */ /* 0x000fe2000fffe03f */
        /* <DEDUP_REMOVED lines=10> */
[----:B------:R-:W-:-:S03]  /*4900*/  UIADD3 UR6, UR6, 0x4, URZ ;  /* 0x0000000406067890 */ /* 0x000fc6000fffe03f */
[----:B------:R-:W-:Y:S01]  /*4910*/  QGMMA.64x32x32.F32.E4M3.E4M3 R136, gdesc[UR20], R136 ;  /* 0x00600000148879f3 */ /* 0x000fe20008700888 */
[----:B------:R-:W-:Y:S02]  /*4920*/  UIADD3 UR20, UR42, 0x402, URZ ;  /* 0x000004022a147890 */ /* 0x000fe4000fffe03f */
[----:B------:R-:W-:Y:S01]  /*4930*/  UISETP.NE.AND UP0, UPT, UR6, UR15, UPT ;  /* 0x0000000f0600728c */ /* 0x000fe2000bf05270 */
[----:B------:R-:W-:Y:S04]  /*4940*/  QGMMA.64x32x32.F32.E4M3.E4M3 R104, gdesc[UR24], R104 ;  /* 0x00600000186879f3 */ /* 0x000fe80008700868 */
[----:B------:R-:W-:Y:S04]  /*4950*/  QGMMA.64x32x32.F32.E4M3.E4M3 R72, gdesc[UR28], R72 ;  /* 0x006000001c4879f3 */ /* 0x000fe80008700848 */
        /* <DEDUP_REMOVED lines=14> */
[----:B------:R-:W-:-:S02]  /*4a40*/  UIADD3 UR26, UR43, 0x204, URZ ;  /* 0x000002042b1a7890 */ /* 0x000fc4000fffe03f */
[----:B------:R-:W-:Y:S01]  /*4a50*/  UIADD3 UR30, UR43, 0x304, URZ ;  /* 0x000003042b1e7890 */ /* 0x000fe2000fffe03f */
[----:B------:R-:W-:Y:S01]  /*4a60*/  QGMMA.64x32x32.F32.E4M3.E4M3 R120, gdesc[UR20], R120 ;  /* 0x00600000147879f3 */ /* 0x000fe20008700878 */
[----:B------:R-:W-:Y:S01]  /*4a70*/  UIADD3 UR22, UR43, 0x104, URZ ;  /* 0x000001042b167890 */ /* 0x000fe2000fffe03f */
[----:B------:R-:W-:Y:S02]  /*4a80*/  UMOV UR23, 0x40000040 ;  /* 0x4000004000177882 */ /* 0x000fe40000000000 */
[----:B------:R-:W-:Y:S01]  /*4a90*/  QGMMA.64x32x32.F32.E4M3.E4M3 R152, gdesc[UR16], R152 ;  /* 0x00600000109879f3 */ /* 0x000fe20008700898 */
[----:B------:R-:W-:Y:S02]  /*4aa0*/  UIADD3 UR16, UR42, 0x4, URZ ;  /* 0x000000042a107890 */ /* 0x000fe4000fffe03f */
[----:B------:R-:W-:Y:S01]  /*4ab0*/  UIADD3 UR18, UR43, 0x4, URZ ;  /* 0x000000042b127890 */ /* 0x000fe2000fffe03f */
[----:B------:R-:W-:Y:S01]  /*4ac0*/  UMOV UR17, 0x40000040 ;  /* 0x4000004000117882 */ /* 0x000fe20000000000 */
[----:B------:R-:W-:Y:S01]  /*4ad0*/  UMOV UR19, 0x40000040 ;  /* 0x4000004000137882 */ /* 0x000fe20000000000 */
[----:B------:R-:W-:-:S02]  /*4ae0*/  UMOV UR21, UR17 ;  /* 0x0000001100157c82 */ /* 0x000fc40008000000 */
[----:B------:R-:W-:Y:S01]  /*4af0*/  UMOV UR20, UR16 ;  /* 0x0000001000147c82 */ /* 0x000fe20008000000 */
[----:B------:R-:W-:Y:S01]  /*4b00*/  UIADD3 UR34, UR43, 0x404, URZ ;  /* 0x000004042b227890 */ /* 0x000fe2000fffe03f */
[----:B------:R-:W-:Y:S01]  /*4b10*/  UMOV UR24, UR16 ;  /* 0x0000001000187c82 */ /* 0x000fe20008000000 */
[----:B------:R-:W-:Y:S01]  /*4b20*/  UMOV UR25, UR17 ;  /* 0x0000001100197c82 */ /* 0x000fe20008000000 */
[----:B------:R-:W-:Y:S01]  /*4b30*/  UMOV UR27, 0x40000040 ;  /* 0x40000040001b7882 */ /* 0x000fe20000000000 */
[----:B------:R-:W-:Y:S01]  /*4b40*/  UMOV UR28, UR16 ;  /* 0x00000010001c7c82 */ /* 0x000fe20008000000 */
[----:B------:R-:W-:Y:S01]  /*4b50*/  UMOV UR29, UR17 ;  /* 0x00000011001d7c82 */ /* 0x000fe20008000000 */
[----:B------:R-:W-:Y:S01]  /*4b60*/  UMOV UR31, 0x40000040 ;  /* 0x40000040001f7882 */ /* 0x000fe20000000000 */
[----:B------:R-:W-:Y:S01]  /*4b70*/  QGMMA.64x32x32.F32.E4M3.E4M3 R168, gdesc[UR16], R168 ;  /* 0x0060000010a879f3 */ /* 0x000fe200087008a8 */
[----:B------:R-:W-:Y:S01]  /*4b80*/  UMOV UR32, UR16 ;  /* 0x0000001000207c82 */ /* 0x000fe20008000000 */
[----:B------:R-:W-:Y:S01]  /*4b90*/  UMOV UR33, UR17 ;  /* 0x0000001100217c82 */ /* 0x000fe20008000000 */
[----:B------:R-:W-:Y:S01]  /*4ba0*/  UMOV UR35, 0x40000040 ;  /* 0x4000004000237882 */ /* 0x000fe20000000000 */
[----:B------:R-:W-:Y:S01]  /*4bb0*/  QGMMA.64x32x32.F32.E4M3.E4M3 R136, gdesc[UR20], R136 ;  /* 0x00600000148879f3 */ /* 0x000fe20008700888 */
[----:B------:R-:W-:-:S03]  /*4bc0*/  UIADD3 UR20, UR42, 0x404, URZ ;  /* 0x000004042a147890 */ /* 0x000fc6000fffe03f */
        /* <DEDUP_REMOVED lines=19> */
[----:B------:R-:W-:Y:S02]  /*4d00*/  UIADD3 UR22, UR43, 0x106, URZ ;  /* 0x000001062b167890 */ /* 0x000fe4000fffe03f */
[----:B------:R-:W-:Y:S01]  /*4d10*/  UIADD3 UR34, UR43, 0x406, URZ ;  /* 0x000004062b227890 */ /* 0x000fe2000fffe03f */
[----:B------:R-:W-:Y:S01]  /*4d20*/  QGMMA.64x32x32.F32.E4M3.E4M3 R152, gdesc[UR16], R152 ;  /* 0x00600000109879f3 */ /* 0x000fe20008700898 */
[----:B------:R-:W-:Y:S02]  /*4d30*/  UIADD3 UR16, UR42, 0x6, URZ ;  /* 0x000000062a107890 */ /* 0x000fe4000fffe03f */
[----:B------:R-:W-:Y:S01]  /*4d40*/  UIADD3 UR18, UR43, 0x6, URZ ;  /* 0x000000062b127890 */ /* 0x000fe2000fffe03f */
[----:B------:R-:W-:Y:S01]  /*4d50*/  UMOV UR17, 0x40000040 ;  /* 0x4000004000117882 */ /* 0x000fe20000000000 */
[----:B------:R-:W-:Y:S01]  /*4d60*/  UMOV UR19, 0x40000040 ;  /* 0x4000004000137882 */ /* 0x000fe20000000000 */
[----:B------:R-:W-:-:S02]  /*4d70*/  UIADD3 UR42, UR42, 0x406, URZ ;  /* 0x000004062a2a7890 */ /* 0x000fc4000fffe03f */
        /* <DEDUP_REMOVED lines=8> */
[----:B------:R-:W-:Y:S01]  /*4e00*/  QGMMA.64x32x32.F32.E4M3.E4M3 R168, gdesc[UR16], R168 ;  /* 0x0060000010a879f3 */ /* 0x000fe200087008a8 */
[----:B------:R-:W-:Y:S01]  /*4e10*/  UMOV UR31, 0x40000040 ;  /* 0x40000040001f7882 */ /* 0x000fe20000000000 */
[----:B------:R-:W-:Y:S01]  /*4e20*/  UMOV UR32, UR16 ;  /* 0x0000001000207c82 */ /* 0x000fe20008000000 */
[----:B------:R-:W-:Y:S01]  /*4e30*/  UMOV UR33, UR17 ;  /* 0x0000001100217c82 */ /* 0x000fe20008000000 */
[----:B------:R-:W-:Y:S01]  /*4e40*/  UMOV UR35, 0x40000040 ;  /* 0x4000004000237882 */ /* 0x000fe20000000000 */
[----:B------:R-:W-:Y:S04]  /*4e50*/  QGMMA.64x32x32.F32.E4M3.E4M3 R136, gdesc[UR20], R136 ;  /* 0x00600000148879f3 */ /* 0x000fe80008700888 */
        /* <DEDUP_REMOVED lines=15> */
[----:B------:R-:W-:Y:S04]  /*4f50*/  QGMMA.64x32x32.F32.E4M3.E4M3 R88, gdesc[UR24], R88 ;  /* 0x00600000185879f3 */ /* 0x000fe80008700858 */
[----:B------:R-:W-:Y:S01]  /*4f60*/  QGMMA.64x32x32.F32.E4M3.E4M3 R120, gdesc[UR20], R120 ;  /* 0x00600000147879f3 */ /* 0x000fe20008700878 */
[----:B------:R-:W-:-:S03]  /*4f70*/  USEL UR20, URZ, 0x1, UP0 ;  /* 0x000000013f147887 */ /* 0x000fc60008000000 */
[----:B------:R-:W-:Y:S03]  /*4f80*/  QGMMA.64x32x32.F32.E4M3.E4M3 R152, gdesc[UR16], R152, gsb0 ;  /* 0x00600000109879f3 */ /* 0x000fe60008000898 */
[----:B------:R-:W-:Y:S01]  /*4f90*/  ISETP.NE.AND P0, PT, RZ, UR20, PT ;  /* 0x00000014ff007c0c */ /* 0x000fe2000bf05270 */
[----:B------:R-:W-:-:S12]  /*4fa0*/  WARPGROUP.DEPBAR.LE gsb0, 0x1 ;  /* 0x00008000000079c5 */ /* 0x000fd80000010100 */
[----:B------:R-:W-:Y:S05]  /*4fb0*/  @!P0 BRA `(.L_x_24) ;  /* 0x0000001400f08947 */ /* 0x000fea0003800000 */
[----:B------:R-:W-:Y:S02]  /*4fc0*/  WARPGROUP.DEPBAR.LE gsb0, 0x0 ;  /* 0x00008000000079c5 */ /* 0x000fe40000010000 */
[----:B-----5:R-:W-:-:S01]  /*4fd0*/  FADD R227, R169, R227 ;  /* 0x000000e3a9e37221 */ /* 0x020fc20000000000 */
[----:B------:R-:W-:Y:S01]  /*4fe0*/  FADD R226, R170, R226 ;  /* 0x000000e2aae27221 */ /* 0x000fe20000000000 */
[----:B------:R-:W-:-:S01]  /*4ff0*/  FADD R225, R171, R225 ;  /* 0x000000e1abe17221 */ /* 0x000fc20000000000 */
[----:B------:R-:W-:Y:S01]  /*5000*/  FADD R224, R172, R224 ;  /* 0x000000e0ace07221 */ /* 0x000fe20000000000 */
[----:B------:R-:W-:-:S01]  /*5010*/  FADD R223, R173, R223 ;  /* 0x000000dfaddf7221 */ /* 0x000fc20000000000 */
[----:B------:R0:W-:Y:S01]  /*5020*/  STL [R1+0x180], R227 ;  /* 0x000180e301007387 */ /* 0x0001e20000100800 */
[----:B------:R-:W-:-:S01]  /*5030*/  FADD R222, R174, R222 ;  /* 0x000000deaede7221 */ /* 0x000fc20000000000 */
[----:B------:R-:W-:Y:S01]  /*5040*/  FADD R221, R175, R221 ;  /* 0x000000ddafdd7221 */ /* 0x000fe20000000000 */
[----:B------:R-:W-:-:S01]  /*5050*/  FADD R220, R176, R220 ;  /* 0x000000dcb0dc7221 */ /* 0x000fc20000000000 */
[----:B------:R-:W-:Y:S01]  /*5060*/  FADD R219, R177, R219 ;  /* 0x000000dbb1db7221 */ /* 0x000fe20000000000 */
[----:B------:R-:W-:-:S01]  /*5070*/  FADD R218, R178, R218 ;  /* 0x000000dab2da7221 */ /* 0x000fc20000000000 */
[----:B------:R-:W-:Y:S01]  /*5080*/  FADD R217, R179, R217 ;  /* 0x000000d9b3d97221 */ /* 0x000fe20000000000 */
[----:B------:R-:W-:-:S01]  /*5090*/  FADD R216, R180, R216 ;  /* 0x000000d8b4d87221 */ /* 0x000fc20000000000 */
[----:B------:R-:W-:Y:S01]  /*50a0*/  FADD R215, R181, R215 ;  /* 0x000000d7b5d77221 */ /* 0x000fe20000000000 */
[----:B------:R-:W-:-:S01]  /*50b0*/  FADD R214, R182, R214 ;  /* 0x000000d6b6d67221 */ /* 0x000fc20000000000 */
[----:B0-----:R-:W2:Y:S01]  /*50c0*/  LDL.LU R227, [R1+0x18] ;  /* 0x0000180001e37983 */ /* 0x001ea20000300800 */
[----:B------:R-:W-:-:S01]  /*50d0*/  FADD R213, R183, R213 ;  /* 0x000000d5b7d57221 */ /* 0x000fc20000000000 */
[----:B------:R-:W-:Y:S01]  /*50e0*/  FADD R212, R152, R212 ;  /* 0x000000d498d47221 */ /* 0x000fe20000000000 */
[----:B------:R-:W-:-:S01]  /*50f0*/  FADD R211, R153, R211 ;  /* 0x000000d399d37221 */ /* 0x000fc20000000000 */
[----:B------:R0:W-:Y:S01]  /*5100*/  STL [R1+0x184], R226 ;  /* 0x000184e201007387 */ /* 0x0001e20000100800 */
[----:B------:R-:W-:-:S03]  /*5110*/  FADD R228, R168, R228 ;  /* 0x000000e4a8e47221 */ /* 0x000fc60000000000 */
[----:B0-----:R-:W3:Y:S04]  /*5120*/  LDL.LU R226, [R1+0x14] ;  /* 0x0000140001e27983 */ /* 0x001ee80000300800 */
[----:B------:R0:W-:Y:S04]  /*5130*/  STL [R1+0x188], R225 ;  /* 0x000188e101007387 */ /* 0x0001e80000100800 */
[----:B0-----:R-:W4:Y:S04]  /*5140*/  LDL.LU R225, [R1+0x10] ;  /* 0x0000100001e17983 */ /* 0x001f280000300800 */
[----:B------:R0:W-:Y:S04]  /*5150*/  STL [R1+0x18c], R224 ;  /* 0x00018ce001007387 */ /* 0x0001e80000100800 */
[----:B0-----:R-:W4:Y:S04]  /*5160*/  LDL.LU R224, [R1+0xc] ;  /* 0x00000c0001e07983 */ /* 0x001f280000300800 */
[----:B------:R0:W-:Y:S04]  /*5170*/  STL [R1+0x190], R223 ;  /* 0x000190df01007387 */ /* 0x0001e80000100800 */
[----:B0-----:R-:W4:Y:S04]  /*5180*/  LDL.LU R223, [R1+0x8] ;  /* 0x0000080001df7983 */ /* 0x001f280000300800 */
[----:B------:R0:W-:Y:S04]  /*5190*/  STL [R1+0x194], R222 ;  /* 0x000194de01007387 */ /* 0x0001e80000100800 */
[----:B0-----:R-:W4:Y:S04]  /*51a0*/  LDL.LU R222, [R1+0x4] ;  /* 0x0000040001de7983 */ /* 0x001f280000300800 */
[----:B------:R0:W-:Y:S04]  /*51b0*/  STL [R1+0x198], R221 ;  /* 0x000198dd01007387 */ /* 0x0001e80000100800 */
[----:B0-----:R-:W4:Y:S04]  /*51c0*/  LDL.LU R221, [R1] ;  /* 0x0000000001dd7983 */ /* 0x001f280000300800 */
[----:B------:R-:W-:Y:S04]  /*51d0*/  STL [R1+0x19c], R220 ;  /* 0x00019cdc01007387 */ /* 0x000fe80000100800 */
        /* <DEDUP_REMOVED lines=8> */
[----:B------:R-:W-:Y:S01]  /*5260*/  STL [R1+0x1c0], R211 ;  /* 0x0001c0d301007387 */ /* 0x000fe20000100800 */
[----:B--2---:R-:W-:-:S01]  /*5270*/  FADD R227, R114, R227 ;  /* 0x000000e372e37221 */ /* 0x004fc20000000000 */
[----:B---3--:R-:W-:Y:S01]  /*5280*/  FADD R226, R113, R226 ;  /* 0x000000e271e27221 */ /* 0x008fe20000000000 */
[----:B----4-:R-:W-:-:S01]  /*5290*/  FADD R225, R112, R225 ;  /* 0x000000e170e17221 */ /* 0x010fc20000000000 */
[----:B------:R-:W-:Y:S01]  /*52a0*/  FADD R224, R111, R224 ;  /* 0x000000e06fe07221 */ /* 0x000fe20000000000 */
[----:B------:R-:W-:-:S01]  /*52b0*/  FADD R223, R110, R223 ;  /* 0x000000df6edf7221 */ /* 0x000fc20000000000 */
[----:B------:R-:W-:Y:S01]  /*52c0*/  FADD R222, R109, R222 ;  /* 0x000000de6dde7221 */ /* 0x000fe20000000000 */
[----:B------:R-:W-:-:S05]  /*52d0*/  FADD R221, R108, R221 ;  /* 0x000000dd6cdd7221 */ /* 0x000fca0000000000 */
[----:B------:R-:W-:Y:S04]  /*52e0*/  STL [R1], R221 ;  /* 0x000000dd01007387 */ /* 0x000fe80000100800 */
[----:B------:R-:W-:Y:S04]  /*52f0*/  STL [R1+0x4], R222 ;  /* 0x000004de01007387 */ /* 0x000fe80000100800 */
[----:B------:R-:W-:Y:S04]  /*5300*/  STL [R1+0x8], R223 ;  /* 0x000008df01007387 */ /* 0x000fe80000100800 */
[----:B------:R-:W-:Y:S04]  /*5310*/  STL [R1+0xc], R224 ;  /* 0x00000ce001007387 */ /* 0x000fe80000100800 */
[----:B------:R0:W-:Y:S04]  /*5320*/  STL [R1+0x18], R227 ;  /* 0x000018e301007387 */ /* 0x0001e80000100800 */
[----:B------:R-:W-:Y:S04]  /*5330*/  STL [R1+0x10], R225 ;  /* 0x000010e101007387 */ /* 0x000fe80000100800 */
[----:B0-----:R-:W2:Y:S04]  /*5340*/  LDL.LU R227, [R1+0x1c] ;  /* 0x00001c0001e37983 */ /* 0x001ea80000300800 */
[----:B------:R0:W-:Y:S04]  /*5350*/  STL [R1+0x14], R226 ;  /* 0x000014e201007387 */ /* 0x0001e80000100800 */
[----:B0-----:R-:W3:Y:S04]  /*5360*/  LDL.LU R226, [R1+0x20] ;  /* 0x0000200001e27983 */ /* 0x001ee80000300800 */
[----:B------:R-:W4:Y:S04]  /*5370*/  LDL.LU R225, [R1+0x24] ;  /* 0x0000240001e17983 */ /* 0x000f280000300800 */
        /* <DEDUP_REMOVED lines=13> */
[----:B------:R-:W4:Y:S01]  /*5450*/  LDL.LU R211, [R1+0x5c] ;  /* 0x00005c0001d37983 */ /* 0x000f220000300800 */
[----:B--2---:R-:W-:-:S05]  /*5460*/  FADD R227, R115, R227 ;  /* 0x000000e373e37221 */ /* 0x004fca0000000000 */
[----:B------:R0:W-:Y:S01]  /*5470*/  STL [R1+0x1c], R227 ;  /* 0x00001ce301007387 */ /* 0x0001e20000100800 */
[----:B---3--:R-:W-:-:S01]  /*5480*/  FADD R226, R116, R226 ;  /* 0x000000e274e27221 */ /* 0x008fc20000000000 */
[----:B----4-:R-:W-:-:S04]  /*5490*/  FADD R225, R117, R225 ;  /* 0x000000e175e17221 */ /* 0x010fc80000000000 */
[----:B------:R2:W-:Y:S01]  /*54a0*/  STL [R1+0x20], R226 ;  /* 0x000020e201007387 */ /* 0x0005e20000100800 */
[----:B------:R-:W-:-:S03]  /*54b0*/  FADD R224, R118, R224 ;  /* 0x000000e076e07221 */ /* 0x000fc60000000000 */
        /* <DEDUP_REMOVED lines=24> */
[----:B0-----:R-:W4:Y:S01]  /*5640*/  LDL.LU R227, [R1+0x60] ;  /* 0x0000600001e37983 */ /* 0x001f220000300800 */
[----:B------:R-:W-:-:S03]  /*5650*/  FADD R211, R99, R211 ;  /* 0x000000d363d37221 */ /* 0x000fc60000000000 */
[----:B------:R0:W-:Y:S04]  /*5660*/  STL [R1+0x54], R213 ;  /* 0x000054d501007387 */ /* 0x0001e80000100800 */
[----:B--2---:R-:W2:Y:S04]  /*5670*/  LDL.LU R226, [R1+0x64] ;  /* 0x0000640001e27983 */ /* 0x004ea80000300800 */
[----:B------:R0:W-:Y:S04]  /*5680*/  STL [R1+0x58], R212 ;  /* 0x000058d401007387 */ /* 0x0001e80000100800 */
[----:B---3--:R-:W3:Y:S04]  /*5690*/  LDL.LU R225, [R1+0x68] ;  /* 0x0000680001e17983 */ /* 0x008ee80000300800 */
[----:B------:R0:W-:Y:S04]  /*56a0*/  STL [R1+0x5c], R211 ;  /* 0x00005cd301007387 */ /* 0x0001e80000100800 */
[----:B----4-:R-:W4:Y:S04]  /*56b0*/  LDL.LU R224, [R1+0x6c] ;  /* 0x00006c0001e07983 */ /* 0x010f280000300800 */
[----:B-1----:R-:W4:Y:S04]  /*56c0*/  LDL.LU R223, [R1+0x70] ;  /* 0x0000700001df7983 */ /* 0x002f280000300800 */
        /* <DEDUP_REMOVED lines=9> */
[----:B0-----:R-:W4:Y:S04]  /*5760*/  LDL.LU R213, [R1+0x98] ;  /* 0x0000980001d57983 */ /* 0x001f280000300800 */
[----:B------:R-:W4:Y:S04]  /*5770*/  LDL.LU R212, [R1+0x9c] ;  /* 0x00009c0001d47983 */ /* 0x000f280000300800 */
[----:B------:R-:W4:Y:S01]  /*5780*/  LDL.LU R211, [R1+0xa0] ;  /* 0x0000a00001d37983 */ /* 0x000f220000300800 */
[----:B------:R-:W-:-:S01]  /*5790*/  FADD R227, R100, R227 ;  /* 0x000000e364e37221 */ /* 0x000fc20000000000 */
[----:B--2---:R-:W-:-:S04]  /*57a0*/  FADD R226, R101, R226 ;  /* 0x000000e265e27221 */ /* 0x004fc80000000000 */
[----:B------:R0:W-:Y:S01]  /*57b0*/  STL [R1+0x60], R227 ;  /* 0x000060e301007387 */ /* 0x0001e20000100800 */
[----:B---3--:R-:W-:-:S03]  /*57c0*/  FADD R225, R102, R225 ;  /* 0x000000e166e17221 */ /* 0x008fc60000000000 */
[----:B------:R1:W-:Y:S01]  /*57d0*/  STL [R1+0x64], R226 ;  /* 0x000064e201007387 */ /* 0x0003e20000100800 */
[----:B----4-:R-:W-:-:S03]  /*57e0*/  FADD R224, R103, R224 ;  /* 0x000000e067e07221 */ /* 0x010fc60000000000 */
        /* <DEDUP_REMOVED lines=27> */
[----:B-1----:R-:W4:Y:S04]  /*59a0*/  LDL.LU R226, [R1+0xa8] ;  /* 0x0000a80001e27983 */ /* 0x002f280000300800 */
[----:B------:R1:W-:Y:S04]  /*59b0*/  STL [R1+0x9c], R212 ;  /* 0x00009cd401007387 */ /* 0x0003e80000100800 */
[----:B--2---:R-:W2:Y:S04]  /*59c0*/  LDL.LU R225, [R1+0xac] ;  /* 0x0000ac0001e17983 */ /* 0x004ea80000300800 */
[----:B------:R1:W-:Y:S04]  /*59d0*/  STL [R1+0xa0], R211 ;  /* 0x0000a0d301007387 */ /* 0x0003e80000100800 */
[----:B---3--:R-:W3:Y:S04]  /*59e0*/  LDL.LU R224, [R1+0xb0] ;  /* 0x0000b00001e07983 */ /* 0x008ee80000300800 */
[----:B----4-:R-:W4:Y:S04]  /*59f0*/  LDL.LU R223, [R1+0xb4] ;  /* 0x0000b40001df7983 */ /* 0x010f280000300800 */
        /* <DEDUP_REMOVED lines=10> */
[----:B-1----:R-:W4:Y:S04]  /*5aa0*/  LDL.LU R212, [R1+0xe0] ;  /* 0x0000e00001d47983 */ /* 0x002f280000300800 */
[----:B------:R-:W4:Y:S01]  /*5ab0*/  LDL.LU R211, [R1+0xe4] ;  /* 0x0000e40001d37983 */ /* 0x000f220000300800 */
[----:B------:R-:W-:-:S01]  /*5ac0*/  FADD R227, R85, R227 ;  /* 0x000000e355e37221 */ /* 0x000fc20000000000 */
[----:B------:R-:W-:-:S04]  /*5ad0*/  FADD R226, R86, R226 ;  /* 0x000000e256e27221 */ /* 0x000fc80000000000 */
[----:B------:R0:W-:Y:S01]  /*5ae0*/  STL [R1+0xa4], R227 ;  /* 0x0000a4e301007387 */ /* 0x0001e20000100800 */
[----:B--2---:R-:W-:-:S03]  /*5af0*/  FADD R225, R87, R225 ;  /* 0x000000e157e17221 */ /* 0x004fc60000000000 */
        /* <DEDUP_REMOVED lines=49> */
[----:B------:R-:W-:Y:S01]  /*5e10*/  STL [R1+0xe8], R227 ;  /* 0x0000e8e301007387 */ /* 0x000fe20000100800 */
[----:B--2---:R-:W-:-:S03]  /*5e20*/  FADD R225, R40, R225 ;  /* 0x000000e128e17221 */ /* 0x004fc60000000000 */
[----:B------:R-:W-:Y:S01]  /*5e30*/  STL [R1+0xec], R226 ;  /* 0x0000ece201007387 */ /* 0x000fe20000100800 */
[----:B---3--:R-:W-:-:S03]  /*5e40*/  FADD R224, R41, R224 ;  /* 0x000000e029e07221 */ /* 0x008fc60000000000 */
[----:B------:R-:W-:Y:S01]  /*5e50*/  STL [R1+0xf0], R225 ;  /* 0x0000f0e101007387 */ /* 0x000fe20000100800 */
[----:B----4-:R-:W-:-:S03]  /*5e60*/  FADD R223, R42, R223 ;  /* 0x000000df2adf7221 */ /* 0x010fc60000000000 */
[----:B------:R-:W-:Y:S01]  /*5e70*/  STL [R1+0xf4], R224 ;  /* 0x0000f4e001007387 */ /* 0x000fe20000100800 */
[----:B------:R-:W-:-:S03]  /*5e80*/  FADD R222, R43, R222 ;  /* 0x000000de2bde7221 */ /* 0x000fc60000000000 */
        /* <DEDUP_REMOVED lines=19> */
[----:B------:R-:W-:-:S01]  /*5fc0*/  FADD R212, R53, R212 ;  /* 0x000000d435d47221 */ /* 0x000fc20000000000 */
[----:B------:R-:W-:-:S05]  /*5fd0*/  FADD R211, R54, R211 ;  /* 0x000000d336d37221 */ /* 0x000fca0000000000 */
        /* <DEDUP_REMOVED lines=22> */
[----:B---3--:R-:W-:-:S03]  /*6140*/  FADD R212, R24, R212 ;  /* 0x000000d418d47221 */ /* 0x008fc60000000000 */
[----:B0-----:R0:W5:Y:S01]  /*6150*/  LDL.LU R211, [R1+0x1c0] ;  /* 0x0001c00001d37983 */ /* 0x0011620000300800 */
[----:B----4-:R-:W-:-:S03]  /*6160*/  FADD R213, R25, R213 ;  /* 0x000000d519d57221 */ /* 0x010fc60000000000 */
[----:B------:R1:W-:Y:S01]  /*6170*/  STL [R1+0x130], R212 ;  /* 0x000130d401007387 */ /* 0x0003e20000100800 */
[----:B------:R-:W-:-:S01]  /*6180*/  FADD R214, R26, R214 ;  /* 0x000000d61ad67221 */ /* 0x000fc20000000000 */
[----:B------:R-:W-:Y:S02]  /*6190*/  FADD R215, R27, R215 ;  /* 0x000000d71bd77221 */ /* 0x000fe40000000000 */
[----:B-1----:R0:W5:Y:S01]  /*61a0*/  LDL.LU R212, [R1+0x1bc] ;  /* 0x0001bc0001d47983 */ /* 0x0021620000300800 */
[----:B------:R-:W-:-:S03]  /*61b0*/  FADD R216, R28, R216 ;  /* 0x000000d81cd87221 */ /* 0x000fc60000000000 */
[----:B------:R1:W-:Y:S01]  /*61c0*/  STL [R1+0x134], R213 ;  /* 0x000134d501007387 */ /* 0x0003e20000100800 */
[----:B------:R-:W-:-:S01]  /*61d0*/  FADD R217, R29, R217 ;  /* 0x000000d91dd97221 */ /* 0x000fc20000000000 */
[----:B------:R-:W-:Y:S02]  /*61e0*/  FADD R218, R30, R218 ;  /* 0x000000da1eda7221 */ /* 0x000fe40000000000 */
[----:B-1----:R0:W5:Y:S04]  /*61f0*/  LDL.LU R213, [R1+0x1b8] ;  /* 0x0001b80001d57983 */ /* 0x0021680000300800 */
[----:B------:R1:W-:Y:S01]  /*6200*/  STL [R1+0x138], R214 ;  /* 0x000138d601007387 */ /* 0x0003e20000100800 */
[----:B------:R-:W-:-:S01]  /*6210*/  FADD R219, R31, R219 ;  /* 0x000000db1fdb7221 */ /* 0x000fc20000000000 */
[----:B------:R-:W-:-:S02]  /*6220*/  FADD R220, R32, R220 ;  /* 0x000000dc20dc7221 */ /* 0x000fc40000000000 */
[----:B-1----:R0:W5:Y:S04]  /*6230*/  LDL.LU R214, [R1+0x1b4] ;  /* 0x0001b40001d67983 */ /* 0x0021680000300800 */
[----:B------:R1:W-:Y:S01]  /*6240*/  STL [R1+0x13c], R215 ;  /* 0x00013cd701007387 */ /* 0x0003e20000100800 */
[----:B------:R-:W-:-:S01]  /*6250*/  FADD R221, R33, R221 ;  /* 0x000000dd21dd7221 */ /* 0x000fc20000000000 */
[----:B------:R-:W-:Y:S02]  /*6260*/  FADD R222, R34, R222 ;  /* 0x000000de22de7221 */ /* 0x000fe40000000000 */
[----:B-1----:R0:W5:Y:S04]  /*6270*/  LDL.LU R215, [R1+0x1b0] ;  /* 0x0001b00001d77983 */ /* 0x0021680000300800 */
[----:B------:R1:W-:Y:S01]  /*6280*/  STL [R1+0x140], R216 ;  /* 0x000140d801007387 */ /* 0x0003e20000100800 */
[----:B------:R-:W-:-:S03]  /*6290*/  FADD R223, R35, R223 ;  /* 0x000000df23df7221 */ /* 0x000fc60000000000 */
        /* <DEDUP_REMOVED lines=13> */
[----:B------:R1:W-:Y:S04]  /*6370*/  STL [R1+0x154], R221 ;  /* 0x000154dd01007387 */ /* 0x0003e80000100800 */
        /* <DEDUP_REMOVED lines=12> */
[----:B-1----:R0:W5:Y:S01]  /*6440*/  LDL.LU R227, [R1+0x180] ;  /* 0x0001800001e37983 */ /* 0x0021620000300800 */
        /* <DEDUP_REMOVED lines=50> */
[----:B0-----:R-:W-:-:S06]  /*6770*/  UMOV UR6, URZ ;  /* 0x0000003f00067c82 */ /* 0x001fcc0008000000 */
.L_x_24:
[----:B------:R-:W-:Y:S05]  /*6780*/  @!P1 BRA `(.L_x_25) ;  /* 0x0000000000049947 */ /* 0x000fea0003800000 */
[----:B------:R-:W-:Y:S01]  /*6790*/  BPT.TRAP 0x1 ;  /* 0x000000040000795c */ /* 0x000fe20000300000 */
.L_x_25:
[----:B------:R-:W-:Y:S02]  /*67a0*/  UISETP.GT.U32.AND UP0, UPT, UR7, 0x1, UPT ;  /* 0x000000010700788c */ /* 0x000fe4000bf04070 */
[----:B------:R-:W-:-:S04]  /*67b0*/  ULEA UR16, UR36, UR11, 0x3 ;  /* 0x0000000b24107291 */ /* 0x000fc8000f8e183f */
[----:B------:R-:W-:Y:S01]  /*67c0*/  UIADD3 UR16, UR16, 0x28, URZ ;  /* 0x0000002810107890 */ /* 0x000fe2000fffe03f */
[----:B------:R-:W-:-:S03]  /*67d0*/  PLOP3.LUT P0, PT, PT, PT, UP0, 0x80, 0x0 ;  /* 0x000000000000781c */ /* 0x000fc60003f0f008 */
[----:B------:R-:W-:-:S09]  /*67e0*/  UPRMT UR16, URZ, 0x654, UR16 ;  /* 0x000006543f107896 */ /* 0x000fd20008000010 */
[----:B------:R-:W-:Y:S01]  /*67f0*/  SYNCS.ARRIVE.TRANS64.RED.A1T0 RZ, [UR16], RZ ;  /* 0x000000ffffff79a7 */ /* 0x000fe20008100410 */
[----:B------:R-:W-:Y:S05]  /*6800*/  @P0 BRA `(.L_x_26) ;  /* 0x0000000000040947 */ /* 0x000fea0003800000 */
[----:B------:R-:W-:Y:S01]  /*6810*/  BPT.TRAP 0x1 ;  /* 0x000000040000795c */ /* 0x000fe20000300000 */
.L_x_26:
[----:B------:R-:W-:Y:S02]  /*6820*/  UISETP.GT.AND UP2, UPT, UR37, 0x1, UPT ;  /* 0x000000012500788c */ /* 0x000fe4000bf44270 */
[----:B------:R-:W-:Y:S02]  /*6830*/  UIADD3 UR39, UR39, 0x1, URZ ;  /* 0x0000000127277890 */ /* 0x000fe4000fffe03f */
[----:B------:R-:W-:Y:S02]  /*6840*/  UIADD3 UR36, UR36, 0x1, URZ ;  /* 0x0000000124247890 */ /* 0x000fe4000fffe03f */
[----:B------:R-:W-:Y:S01]  /*6850*/  PLOP3.LUT P0, PT, PT, PT, UP2, 0x80, 0x0 ;  /* 0x000000000000781c */ /* 0x000fe20003f0f028 */
[----:B------:R-:W-:Y:S02]  /*6860*/  UISETP.NE.AND UP0, UPT, UR39, 0x5, UPT ;  /* 0x000000052700788c */ /* 0x000fe4000bf05270 */
[----:B------:R-:W-:Y:S02]  /*6870*/  UIADD3 UR17, UR37, -0x1, URZ ;  /* 0xffffffff25117890 */ /* 0x000fe4000fffe03f */
[----:B------:R-:W-:-:S02]  /*6880*/  USEL UR16, URZ, 0x1, UP0 ;  /* 0x000000013f107887 */ /* 0x000fc40008000000 */
[----:B------:R-:W-:Y:S02]  /*6890*/  UISETP.NE.AND UP1, UPT, UR36, 0x5, UPT ;  /* 0x000000052400788c */ /* 0x000fe4000bf25270 */
[----:B------:R-:W-:Y:S02]  /*68a0*/  ULOP3.LUT UR38, UR38, UR16, URZ, 0x3c, !UPT ;  /* 0x0000001026267292 */ /* 0x000fe4000f8e3c3f */
[----:B------:R-:W-:Y:S02]  /*68b0*/  USEL UR39, UR39, URZ, UP0 ;  /* 0x0000003f27277287 */ /* 0x000fe40008000000 */
[----:B------:R-:W-:Y:S01]  /*68c0*/  USEL UR36, UR36, URZ, UP1 ;  /* 0x0000003f24247287 */ /* 0x000fe20008800000 */
[----:B------:R-:W-:Y:S01]  /*68d0*/  UMOV UR16, 0x1 ;  /* 0x0000000100107882 */ /* 0x000fe20000000000 */
[----:B------:R-:W-:Y:S01]  /*68e0*/  UMOV UR37, UR17 ;  /* 0x0000001100257c82 */ /* 0x000fe20008000000 */
[----:B------:R-:W-:Y:S09]  /*68f0*/  @P0 BRA `(.L_x_27) ;  /* 0xffffffd8009c0947 */ /* 0x000ff2000383ffff */
.L_x_19:
[----:B------:R-:W-:-:S04]  /*6900*/  UISETP.NE.AND UP0, UPT, UR6, URZ, UPT ;  /* 0x0000003f0600728c */ /* 0x000fc8000bf05270 */
[----:B------:R-:W-:-:S06]  /*6910*/  USEL UR6, URZ, 0x1, !UP0 ;  /* 0x000000013f067887 */ /* 0x000fcc000c000000 */
[----:B------:R-:W-:-:S13]  /*6920*/  ISETP.NE.AND P0, PT, RZ, UR6, PT ;  /* 0x00000006ff007c0c */ /* 0x000fda000bf05270 */
[----:B------:R-:W-:Y:S05]  /*6930*/  @!P0 BRA `(.L_x_28) ;  /* 0x00000018005c8947 */ /* 0x000fea0003800000 */
[----:B------:R-:W-:Y:S02]  /*6940*/  WARPGROUP.DEPBAR.LE gsb0, 0x0 ;  /* 0x00008000000079c5 */ /* 0x000fe40000010000 */
[----:B-----5:R-:W-:Y:S01]  /*6950*/  FADD R227, R169, R227 ;  /* 0x000000e3a9e37221 */ /* 0x020fe20000000000 */
[----:B------:R-:W-:Y:S01]  /*6960*/  FADD R226, R170, R226 ;  /* 0x000000e2aae27221 */ /* 0x000fe20000000000 */
[----:B------:R-:W-:Y:S01]  /*6970*/  FADD R225, R171, R225 ;  /* 0x000000e1abe17221 */ /* 0x000fe20000000000 */
[----:B------:R-:W-:Y:S01]  /*6980*/  FADD R224, R172, R224 ;  /* 0x000000e0ace07221 */ /* 0x000fe20000000000 */
[----:B------:R-:W-:Y:S01]  /*6990*/  FADD R223, R173, R223 ;  /* 0x000000dfaddf7221 */ /* 0x000fe20000000000 */
[----:B------:R0:W-:Y:S01]  /*69a0*/  STL [R1+0x180], R227 ;  /* 0x000180e301007387 */ /* 0x0001e20000100800 */
[----:B------:R-:W-:Y:S01]  /*69b0*/  FADD R222, R174, R222 ;  /* 0x000000deaede7221 */ /* 0x000fe20000000000 */
        /* <DEDUP_REMOVED lines=8> */
[----:B0-----:R-:W2:Y:S01]  /*6a40*/  LDL.LU R227, [R1+0x74] ;  /* 0x0000740001e37983 */ /* 0x001ea20000300800 */
        /* <DEDUP_REMOVED lines=13> */
[----:B0-----:R-:W3:Y:S01]  /*6b20*/  LDL.LU R226, [R1+0x70] ;  /* 0x0000700001e27983 */ /* 0x001ee20000300800 */
[----:B------:R-:W-:Y:S01]  /*6b30*/  FADD R201, R163, R201 ;  /* 0x000000c9a3c97221 */ /* 0x000fe20000000000 */
[----:B------:R-:W-:Y:S01]  /*6b40*/  FADD R200, R164, R200 ;  /* 0x000000c8a4c87221 */ /* 0x000fe20000000000 */
[----:B------:R-:W-:Y:S01]  /*6b50*/  FADD R199, R165, R199 ;  /* 0x000000c7a5c77221 */ /* 0x000fe20000000000 */
[----:B------:R0:W-:Y:S01]  /*6b60*/  STL [R1+0x188], R225 ;  /* 0x000188e101007387 */ /* 0x0001e20000100800 */
[----:B------:R-:W-:Y:S01]  /*6b70*/  FADD R198, R166, R198 ;  /* 0x000000c6a6c67221 */ /* 0x000fe20000000000 */
[----:B------:R-:W-:Y:S01]  /*6b80*/  FADD R197, R167, R197 ;  /* 0x000000c5a7c57221 */ /* 0x000fe20000000000 */
[----:B------:R-:W-:Y:S01]  /*6b90*/  FADD R228, R168, R228 ;  /* 0x000000e4a8e47221 */ /* 0x000fe20000000000 */
[----:B0-----:R-:W4:Y:S04]  /*6ba0*/  LDL.LU R225, [R1+0x6c] ;  /* 0x00006c0001e17983 */ /* 0x001f280000300800 */
[----:B------:R0:W-:Y:S04]  /*6bb0*/  STL [R1+0x18c], R224 ;  /* 0x00018ce001007387 */ /* 0x0001e80000100800 */
[----:B0-----:R-:W2:Y:S04]  /*6bc0*/  LDL.LU R224, [R1+0x68] ;  /* 0x0000680001e07983 */ /* 0x001ea80000300800 */
[----:B------:R0:W-:Y:S04]  /*6bd0*/  STL [R1+0x190], R223 ;  /* 0x000190df01007387 */ /* 0x0001e80000100800 */
[----:B0-----:R-:W3:Y:S04]  /*6be0*/  LDL.LU R223, [R1+0x64] ;  /* 0x0000640001df7983 */ /* 0x001ee80000300800 */
[----:B------:R0:W-:Y:S04]  /*6bf0*/  STL [R1+0x194], R222 ;  /* 0x000194de01007387 */ /* 0x0001e80000100800 */
        /* <DEDUP_REMOVED lines=48> */
[----:B0-----:R-:W2:Y:S04]  /*6f00*/  LDL.LU R198, [R1] ;  /* 0x0000000001c67983 */ /* 0x001ea80000300800 */
[----:B------:R0:W-:Y:S01]  /*6f10*/  STL [R1+0x1f8], R197 ;  /* 0x0001f8c501007387 */ /* 0x0001e20000100800 */
[----:B---3--:R-:W-:Y:S01]  /*6f20*/  FADD R220, R98, R220 ;  /* 0x000000dc62dc7221 */ /* 0x008fe20000000000 */
[----:B----4-:R-:W-:Y:S01]  /*6f30*/  FADD R219, R97, R219 ;  /* 0x000000db61db7221 */ /* 0x010fe20000000000 */
[----:B--2---:R-:W-:Y:S01]  /*6f40*/  FADD R221, R99, R221 ;  /* 0x000000dd63dd7221 */ /* 0x004fe20000000000 */
        /* <DEDUP_REMOVED lines=25> */
[----:B------:R-:W-:-:S05]  /*70e0*/  FADD R198, R108, R198 ;  /* 0x000000c66cc67221 */ /* 0x000fca0000000000 */
[----:B------:R2:W-:Y:S04]  /*70f0*/  STL [R1], R198 ;  /* 0x000000c601007387 */ /* 0x0005e80000100800 */
[----:B------:R3:W-:Y:S04]  /*7100*/  STL [R1+0x4], R199 ;  /* 0x000004c701007387 */ /* 0x0007e80000100800 */
        /* <DEDUP_REMOVED lines=21> */
[----:B------:R1:W-:Y:S01]  /*7260*/  STL [R1+0x5c], R221 ;  /* 0x00005cdd01007387 */ /* 0x0003e20000100800 */
[----:B------:R-:W-:-:S03]  /*7270*/  FADD R227, R73, R227 ;  /* 0x000000e349e37221 */ /* 0x000fc60000000000 */
[----:B------:R1:W-:Y:S04]  /*7280*/  STL [R1+0x60], R222 ;  /* 0x000060de01007387 */ /* 0x0003e80000100800 */
[----:B------:R1:W-:Y:S04]  /*7290*/  STL [R1+0x64], R223 ;  /* 0x000064df01007387 */ /* 0x0003e80000100800 */
[----:B------:R1:W-:Y:S04]  /*72a0*/  STL [R1+0x68], R224 ;  /* 0x000068e001007387 */ /* 0x0003e80000100800 */
[----:B0-----:R-:W4:Y:S04]  /*72b0*/  LDL.LU R197, [R1+0x78] ;  /* 0x0000780001c57983 */ /* 0x001f280000300800 */
        /* <DEDUP_REMOVED lines=33> */
[----:B------:R-:W-:Y:S01]  /*74d0*/  FADD R197, R74, R197 ;  /* 0x000000c54ac57221 */ /* 0x000fe20000000000 */
        /* <DEDUP_REMOVED lines=92> */
[----:B------:R-:W-:-:S05]  /*7aa0*/  FADD R197, R41, R197 ;  /* 0x000000c529c57221 */ /* 0x000fca0000000000 */
[----:B------:R0:W-:Y:S01]  /*7ab0*/  STL [R1+0xf4], R197 ;  /* 0x0000f4c501007387 */ /* 0x0001e20000100800 */
[----:B------:R-:W-:-:S03]  /*7ac0*/  FADD R198, R42, R198 ;  /* 0x000000c62ac67221 */ /* 0x000fc60000000000 */
[----:B0-----:R0:W5:Y:S01]  /*7ad0*/  LDL.LU R197, [R1+0x1f8] ;  /* 0x0001f80001c57983 */ /* 0x0011620000300800 */
[----:B--2---:R-:W-:-:S03]  /*7ae0*/  FADD R199, R43, R199 ;  /* 0x000000c72bc77221 */ /* 0x004fc60000000000 */
[----:B------:R1:W-:Y:S01]  /*7af0*/  STL [R1+0xf8], R198 ;  /* 0x0000f8c601007387 */ /* 0x0003e20000100800 */
[----:B---3--:R-:W-:Y:S01]  /*7b00*/  FADD R200, R44, R200 ;  /* 0x000000c82cc87221 */ /* 0x008fe20000000000 */
[----:B----4-:R-:W-:Y:S02]  /*7b10*/  FADD R201, R45, R201 ;  /* 0x000000c92dc97221 */ /* 0x010fe40000000000 */
[----:B-1----:R0:W5:Y:S01]  /*7b20*/  LDL.LU R198, [R1+0x1f4] ;  /* 0x0001f40001c67983 */ /* 0x0021620000300800 */
[----:B------:R-:W-:-:S03]  /*7b30*/  FADD R202, R46, R202 ;  /* 0x000000ca2eca7221 */ /* 0x000fc60000000000 */
[----:B------:R1:W-:Y:S01]  /*7b40*/  STL [R1+0xfc], R199 ;  /* 0x0000fcc701007387 */ /* 0x0003e20000100800 */
[----:B------:R-:W-:-:S03]  /*7b50*/  FADD R203, R47, R203 ;  /* 0x000000cb2fcb7221 */ /* 0x000fc60000000000 */
[----:B-1----:R0:W5:Y:S01]  /*7b60*/  LDL.LU R199, [R1+0x1f0] ;  /* 0x0001f00001c77983 */ /* 0x0021620000300800 */
[----:B------:R-:W-:-:S03]  /*7b70*/  FADD R204, R48, R204 ;  /* 0x000000cc30cc7221 */ /* 0x000fc60000000000 */
[----:B------:R1:W-:Y:S01]  /*7b80*/  STL [R1+0x100], R200 ;  /* 0x000100c801007387 */ /* 0x0003e20000100800 */
[----:B------:R-:W-:Y:S01]  /*7b90*/  FADD R205, R49, R205 ;  /* 0x000000cd31cd7221 */ /* 0x000fe20000000000 */
[----:B------:R-:W-:Y:S02]  /*7ba0*/  FADD R206, R50, R206 ;  /* 0x000000ce32ce7221 */ /* 0x000fe40000000000 */
[----:B-1----:R0:W5:Y:S04]  /*7bb0*/  LDL.LU R200, [R1+0x1ec] ;  /* 0x0001ec0001c87983 */ /* 0x0021680000300800 */
[----:B------:R1:W-:Y:S01]  /*7bc0*/  STL [R1+0x104], R201 ;  /* 0x000104c901007387 */ /* 0x0003e20000100800 */
[----:B------:R-:W-:Y:S01]  /*7bd0*/  FADD R207, R51, R207 ;  /* 0x000000cf33cf7221 */ /* 0x000fe20000000000 */
[----:B------:R-:W-:-:S02]  /*7be0*/  FADD R208, R52, R208 ;  /* 0x000000d034d07221 */ /* 0x000fc40000000000 */
        /* <DEDUP_REMOVED lines=107> */
[----:B0-----:R-:W-:-:S07]  /*82a0*/  FADD R0, R107, R0 ;  /* 0x000000006b007221 */ /* 0x001fce0000000000 */
.L_x_28:
[----:B------:R-:W-:Y:S02]  /*82b0*/  WARPGROUP.DEPBAR.LE gsb0, 0x0 ;  /* 0x00008000000079c5 */ /* 0x000fe40000010000 */
[----:B------:R-:W0:Y:S02]  /*82c0*/  LDC R24, c[0x0][0x28c] ;  /* 0x0000a300ff187b82 */ /* 0x000e240000000800 */
[----:B0-----:R-:W-:-:S13]  /*82d0*/  ISETP.GE.AND P0, PT, R24, 0x1, PT ;  /* 0x000000011800780c */ /* 0x001fda0003f06270 */
[----:B------:R-:W-:Y:S05]  /*82e0*/  @!P0 BRA `(.L_x_29) ;  /* 0x0000000000488947 */ /* 0x000fea0003800000 */
[----:B------:R-:W-:-:S06]  /*82f0*/  UISETP.NE.AND UP0, UPT, UR9, 0x3, UPT ;  /* 0x000000030900788c */ /* 0x000fcc000bf05270 */
[----:B------:R-:W-:-:S13]  /*8300*/  PLOP3.LUT P0, PT, PT, PT, UP0, 0x80, 0x0 ;  /* 0x000000000000781c */ /* 0x000fda0003f0f008 */
[----:B------:R-:W-:Y:S05]  /*8310*/  @!P0 BRA `(.L_x_30) ;  /* 0x0000000000048947 */ /* 0x000fea0003800000 */
[----:B------:R-:W-:Y:S01]  /*8320*/  BPT.TRAP 0x1 ;  /* 0x000000040000795c */ /* 0x000fe20000300000 */
.L_x_30:
[----:B------:R-:W-:-:S04]  /*8330*/  UISETP.LT.AND UP0, UPT, UR10, 0x1, UPT ;  /* 0x000000010a00788c */ /* 0x000fc8000bf01270 */
[----:B------:R-:W-:Y:S02]  /*8340*/  USEL UR6, UR10, 0x1, UP0 ;  /* 0x000000010a067887 */ /* 0x000fe40008000000 */
[----:B------:R-:W-:Y:S02]  /*8350*/  UISETP.GT.U32.AND UP0, UPT, UR7, 0x1, UPT ;  /* 0x000000010700788c */ /* 0x000fe4000bf04070 */
[----:B------:R-:W-:-:S04]  /*8360*/  UIADD3 UR6, UR5, UR10, -UR6 ;  /* 0x0000000a05067290 */ /* 0x000fc8000fffe806 */
[----:B------:R-:W-:Y:S01]  /*8370*/  UIMAD.WIDE.U32 UR16, UR6, -0x33333333, URZ ;  /* 0xcccccccd061078a5 */ /* 0x000fe2000f8e003f */
[----:B------:R-:W-:-:S03]  /*8380*/  PLOP3.LUT P0, PT, PT, PT, UP0, 0x80, 0x0 ;  /* 0x000000000000781c */ /* 0x000fc60003f0f008 */
[----:B------:R-:W-:-:S04]  /*8390*/  USHF.R.U32.HI UR16, URZ, 0x2, UR17 ;  /* 0x000000023f107899 */ /* 0x000fc80008011611 */
[----:B------:R-:W-:-:S04]  /*83a0*/  UIMAD UR6, UR16, -0x5, UR6 ;  /* 0xfffffffb100678a4 */ /* 0x000fc8000f8e0206 */
[----:B------:R-:W-:-:S04]  /*83b0*/  ULEA UR6, UR6, UR11, 0x3 ;  /* 0x0000000b06067291 */ /* 0x000fc8000f8e183f */
[----:B------:R-:W-:-:S04]  /*83c0*/  UIADD3 UR6, UR6, 0x28, URZ ;  /* 0x0000002806067890 */ /* 0x000fc8000fffe03f */
[----:B------:R-:W-:-:S09]  /*83d0*/  UPRMT UR6, URZ, 0x654, UR6 ;  /* 0x000006543f067896 */ /* 0x000fd20008000006 */
[----:B------:R-:W-:Y:S01]  /*83e0*/  SYNCS.ARRIVE.TRANS64.RED.A1T0 RZ, [UR6], RZ ;  /* 0x000000ffffff79a7 */ /* 0x000fe20008100406 */
[----:B------:R-:W-:Y:S05]  /*83f0*/  @P0 BRA `(.L_x_29) ;  /* 0x0000000000040947 */ /* 0x000fea0003800000 */
[----:B------:R-:W-:Y:S01]  /*8400*/  BPT.TRAP 0x1 ;  /* 0x000000040000795c */ /* 0x000fe20000300000 */
.L_x_29:
[----:B------:R0:W-:Y:S01]  /*8410*/  STL [R1+0x184], R2 ;  /* 0x0001840201007387 */ /* 0x0001e20000100800 */
[----:B------:R-:W1:Y:S01]  /*8420*/  LDC R28, c[0x0][0x288] ;  /* 0x0000a200ff1c7b82 */ /* 0x000e620000000800 */
[----:B------:R-:W-:Y:S02]  /*8430*/  UIADD3 UR11, UR10, UR5, URZ ;  /* 0x000000050a0b7290 */ /* 0x000fe4000fffe03f */
[----:B-----5:R2:W-:Y:S01]  /*8440*/  STL [R1+0x180], R0 ;  /* 0x0001800001007387 */ /* 0x0205e20000100800 */
[----:B------:R-:W-:Y:S01]  /*8450*/  USHF.R.S32.HI UR12, URZ, 0x1f, UR14 ;  /* 0x0000001f3f0c7899 */ /* 0x000fe2000801140e */
[----:B------:R-:W-:Y:S01]  /*8460*/  ULDC UR20, c[0x0][0x284] ;  /* 0x0000a10000147ab9 */ /* 0x000fe20000000800 */
[----:B------:R-:W-:Y:S01]  /*8470*/  ULDC.64 UR18, c[0x0][0x5d0] ;  /* 0x0001740000127ab9 */ /* 0x000fe20000000a00 */
[----:B0-----:R-:W0:Y:S01]  /*8480*/  S2R R2, SR_TID.X ;  /* 0x0000000000027919 */ /* 0x001e220000002100 */
[----:B--2---:R-:W2:Y:S01]  /*8490*/  LDL.LU R0, [R1+0x17c] ;  /* 0x00017c0001007983 */ /* 0x004ea20000300800 */
[----:B------:R-:W-:Y:S01]  /*84a0*/  IMAD.MOV.U32 R39, RZ, RZ, RZ ;  /* 0x000000ffff277224 */ /* 0x000fe200078e00ff */
[----:B------:R-:W-:Y:S01]  /*84b0*/  UISETP.GE.U32.AND UP1, UPT, UR10, 0x5, UPT ;  /* 0x000000050a00788c */ /* 0x000fe2000bf26070 */
[----:B0-----:R-:W-:-:S02]  /*84c0*/  SHF.R.U32.HI R24, RZ, 0x2, R2 ;  /* 0x00000002ff187819 */ /* 0x001fc40000011602 */
[----:B------:R-:W-:Y:S02]  /*84d0*/  SHF.R.U32.HI R27, RZ, 0x7, R2 ;  /* 0x00000007ff1b7819 */ /* 0x000fe40000011602 */
[----:B------:R-:W-:Y:S02]  /*84e0*/  LOP3.LUT R25, R24, 0x7, RZ, 0xc0, !PT ;  /* 0x0000000718197812 */ /* 0x000fe400078ec0ff */
[----:B------:R-:W-:Y:S02]  /*84f0*/  LOP3.LUT R24, R27, 0x1, RZ, 0xc0, !PT ;  /* 0x000000011b187812 */ /* 0x000fe400078ec0ff */
[----:B------:R-:W-:-:S03]  /*8500*/  LOP3.LUT R26, R2, 0x60, RZ, 0xc0, !PT ;  /* 0x00000060021a7812 */ /* 0x000fc600078ec0ff */
[----:B------:R-:W-:Y:S01]  /*8510*/  IMAD.SHL.U32 R30, R24, 0x40, RZ ;  /* 0x00000040181e7824 */ /* 0x000fe200078e00ff */
[----:B------:R-:W-:-:S04]  /*8520*/  SHF.R.U32.HI R26, RZ, 0x1, R26 ;  /* 0x00000001ff1a7819 */ /* 0x000fc8000001161a */
[-CC-:B------:R-:W-:Y:S02]  /*8530*/  IADD3 R27, RZ, -R26.reuse, -R25.reuse ;  /* 0x8000001aff1b7210 */ /* 0x180fe40007ffe819 */
[----:B------:R-:W-:Y:S01]  /*8540*/  LOP3.LUT R25, R30, 0x40, R25, 0xe2, !PT ;  /* 0x000000401e197812 */ /* 0x000fe200078ee219 */
[----:B------:R-:W-:Y:S02]  /*8550*/  IMAD.SHL.U32 R32, R2, 0x2, RZ ;  /* 0x0000000202207824 */ /* 0x000fe400078e00ff */
[----:B------:R-:W-:Y:S02]  /*8560*/  IMAD R44, R24, -0x40, R27 ;  /* 0xffffffc0182c7824 */ /* 0x000fe400078e021b */
[----:B--2---:R-:W-:Y:S02]  /*8570*/  IMAD R43, R0, 0xa0, RZ ;  /* 0x000000a0002b7824 */ /* 0x004fe400078e02ff */
[----:B------:R-:W2:Y:S01]  /*8580*/  LDL.LU R0, [R1+0x178] ;  /* 0x0001780001007983 */ /* 0x000ea20000300800 */
[----:B------:R-:W-:Y:S01]  /*8590*/  LOP3.LUT R38, R25, R26, RZ, 0xfc, !PT ;  /* 0x0000001a19267212 */ /* 0x000fe200078efcff */
[----:B------:R-:W-:Y:S01]  /*85a0*/  UISETP.GT.U32.AND UP0, UPT, UR11, 0x4, UPT ;  /* 0x000000040b00788c */ /* 0x000fe2000bf04070 */
[----:B------:R-:W-:-:S02]  /*85b0*/  LOP3.LUT R24, R2, 0x3, RZ, 0xc0, !PT ;  /* 0x0000000302187812 */ /* 0x000fc400078ec0ff */
[----:B------:R0:W5:Y:S01]  /*85c0*/  LDL.LU R2, [R1+0x184] ;  /* 0x0001840001027983 */ /* 0x0001620000300800 */
[C---:B-1----:R-:W-:Y:S01]  /*85d0*/  ISETP.GE.AND P0, PT, R43.reuse, R28, PT ;  /* 0x0000001c2b00720c */ /* 0x042fe20003f06270 */
[----:B------:R-:W-:Y:S01]  /*85e0*/  UISETP.LT.U32.AND UP0, UPT, UR10, 0x5, UP0 ;  /* 0x000000050a00788c */ /* 0x000fe20008701070 */
[----:B------:R-:W-:Y:S01]  /*85f0*/  LOP3.LUT R32, R43, 0x6, R32, 0xf8, !PT ;  /* 0x000000062b207812 */ /* 0x000fe200078ef820 */
[----:B------:R-:W-:Y:S02]  /*8600*/  UIMAD UR5, UR12, UR18, URZ ;  /* 0x000000120c0572a4 */ /* 0x000fe4000f8e023f */
[----:B------:R-:W-:Y:S01]  /*8610*/  IMAD.U32 R27, RZ, RZ, UR18 ;  /* 0x00000012ff1b7e24 */ /* 0x000fe2000f8e00ff */
[----:B------:R-:W-:Y:S01]  /*8620*/  UIMAD.WIDE.U32 UR16, UR11, -0x33333333, URZ ;  /* 0xcccccccd0b1078a5 */ /* 0x000fe2000f8e003f */
[----:B------:R-:W-:Y:S01]  /*8630*/  SHF.R.S32.HI R33, RZ, 0x1f, R32 ;  /* 0x0000001fff217819 */ /* 0x000fe20000011420 */
[----:B------:R-:W-:Y:S01]  /*8640*/  USEL UR15, URZ, 0x1, !UP0 ;  /* 0x000000013f0f7887 */ /* 0x000fe2000c000000 */
[----:B------:R-:W-:Y:S01]  /*8650*/  IMAD R24, R24, -0x2, R28 ;  /* 0xfffffffe18187824 */ /* 0x000fe200078e021c */
[----:B------:R-:W-:-:S02]  /*8660*/  UIMAD UR6, UR14, UR19, UR5 ;  /* 0x000000130e0672a4 */ /* 0x000fc4000f8e0205 */
[----:B------:R-:W-:Y:S01]  /*8670*/  USHF.R.U32.HI UR16, URZ, 0x2, UR17 ;  /* 0x000000023f107899 */ /* 0x000fe20008011611 */
[----:B------:R-:W-:Y:S01]  /*8680*/  IMAD.WIDE.U32 R26, R27, UR14, R32 ;  /* 0x0000000e1b1a7c25 */ /* 0x000fe2000f8e0020 */
[----:B------:R-:W-:Y:S02]  /*8690*/  ULOP3.LUT UR4, UR4, UR15, URZ, 0x3c, !UPT ;  /* 0x0000000f04047292 */ /* 0x000fe4000f8e3c3f */
[----:B------:R-:W-:Y:S01]  /*86a0*/  UIMAD UR5, UR16, -0x5, UR11 ;  /* 0xfffffffb100578a4 */ /* 0x000fe2000f8e020b */
[----:B------:R-:W-:Y:S01]  /*86b0*/  VIADD R27, R27, UR6 ;  /* 0x000000061b1b7c36 */ /* 0x000fe20008000000 */
[----:B------:R-:W-:Y:S01]  /*86c0*/  @UP1 ULOP3.LUT UR4, UR4, 0x1, UR16, 0x78, !UPT ;  /* 0x0000000104041892 */ /* 0x000fe2000f8e7810 */
[C---:B--2---:R-:W-:Y:S02]  /*86d0*/  IMAD R25, R0.reuse, 0xc0, RZ ;  /* 0x000000c000197824 */ /* 0x044fe400078e02ff */
[----:B------:R-:W-:Y:S02]  /*86e0*/  IMAD.WIDE R38, R0, 0xc0, R38 ;  /* 0x000000c000267825 */ /* 0x000fe400078e0226 */
[----:B------:R0:W5:Y:S01]  /*86f0*/  LDL.LU R0, [R1+0x180] ;  /* 0x0001800001007983 */ /* 0x0001620000300800 */
[----:B------:R-:W-:-:S02]  /*8700*/  ISETP.GE.OR P0, PT, R25, UR20, P0 ;  /* 0x0000001419007c0c */ /* 0x000fc40008706670 */
[----:B------:R-:W-:Y:S01]  /*8710*/  IADD3 R44, -R25, UR20, R44 ;  /* 0x00000014192c7c10 */ /* 0x000fe2000fffe12c */
[----:B------:R-:W-:Y:S02]  /*8720*/  IMAD.IADD R43, R24, 0x1, -R43 ;  /* 0x00000001182b7824 */ /* 0x000fe400078e0a2b */
[----:B------:R-:W-:-:S08]  /*8730*/  IMAD.MOV.U32 R42, RZ, RZ, -0x1 ;  /* 0xffffffffff2a7424 */ /* 0x000fd000078e00ff */
[----:B0-----:R-:W-:Y:S05]  /*8740*/  @P0 BRA `(.L_x_31) ;  /* 0x000000b8006c0947 */ /* 0x001fea0003800000 */
[----:B------:R-:W0:Y:S01]  /*8750*/  LDC.64 R28, c[0x0][0x5c8] ;  /* 0x00017200ff1c7b82 */ /* 0x000e220000000a00 */
[----:B------:R-:W-:Y:S01]  /*8760*/  ULDC.64 UR16, c[0x0][0x5c0] ;  /* 0x0001700000107ab9 */ /* 0x000fe20000000a00 */
[----:B------:R-:W-:Y:S01]  /*8770*/  BSSY B0, `(.L_x_31) ;  /* 0x0000b98000007945 */ /* 0x000fe20003800000 */
[-C--:B0-----:R-:W-:Y:S01]  /*8780*/  IMAD R24, R39, R28.reuse, RZ ;  /* 0x0000001c27187224 */ /* 0x081fe200078e02ff */
[----:B------:R-:W-:Y:S01]  /*8790*/  SHF.L.U64.HI R34, R28, 0x3, R29 ;  /* 0x000000031c227819 */ /* 0x000fe2000001021d */
[----:B------:R-:W-:-:S04]  /*87a0*/  IMAD.WIDE.U32 R26, R38, R28, R26 ;  /* 0x0000001c261a7225 */ /* 0x000fc800078e001a */
[----:B------:R-:W-:Y:S01]  /*87b0*/  IMAD R25, R38, R29, R24 ;  /* 0x0000001d26197224 */ /* 0x000fe200078e0218 */
[----:B------:R-:W-:Y:S01]  /*87c0*/  IADD3 R24, P3, R26, UR16, RZ ;  /* 0x000000101a187c10 */ /* 0x000fe2000ff7e0ff */
[C---:B------:R-:W-:Y:S01]  /*87d0*/  IMAD.SHL.U32 R35, R28.reuse, 0x8, RZ ;  /* 0x000000081c237824 */ /* 0x040fe200078e00ff */
[----:B------:R-:W-:Y:S01]  /*87e0*/  LEA R30, P2, R28, R26, 0x7 ;  /* 0x0000001a1c1e7211 */ /* 0x000fe200078438ff */
[----:B------:R-:W-:-:S03]  /*87f0*/  IMAD.IADD R27, R27, 0x1, R25 ;  /* 0x000000011b1b7824 */ /* 0x000fc600078e0219 */
[----:B------:R-:W-:Y:S02]  /*8800*/  IADD3 R26, P1, P0, R26, UR16, R35 ;  /* 0x000000101a1a7c10 */ /* 0x000fe4000f83e023 */
[----:B------:R-:W-:Y:S02]  /*8810*/  IADD3.X R25, R27, UR17, RZ, P3, !PT ;  /* 0x000000111b197c10 */ /* 0x000fe40009ffe4ff */
[----:B------:R-:W-:Y:S02]  /*8820*/  FSETP.NEU.AND P3, PT, RZ, UR8, PT ;  /* 0x00000008ff007c0b */ /* 0x000fe4000bf6d000 */
[----:B------:R-:W-:Y:S02]  /*8830*/  LEA.HI.X R31, R28, R27, R29, 0x7, P2 ;  /* 0x0000001b1c1f7211 */ /* 0x000fe400010f3c1d */
[C---:B------:R-:W-:Y:S02]  /*8840*/  IADD3 R28, P2, R30.reuse, UR16, RZ ;  /* 0x000000101e1c7c10 */ /* 0x040fe4000ff5e0ff */
[----:B------:R-:W-:-:S02]  /*8850*/  IADD3 R30, P5, P6, R30, UR16, R35 ;  /* 0x000000101e1e7c10 */ /* 0x000fc4000febe023 */
[----:B------:R-:W-:Y:S02]  /*8860*/  IADD3.X R29, R31, UR17, RZ, P2, !PT ;  /* 0x000000111f1d7c10 */ /* 0x000fe400097fe4ff */
[--C-:B------:R-:W-:Y:S02]  /*8870*/  IADD3.X R27, R27, UR17, R34.reuse, P1, P0 ;  /* 0x000000111b1b7c10 */ /* 0x100fe40008fe0422 */
[----:B------:R-:W-:Y:S01]  /*8880*/  IADD3.X R31, R31, UR17, R34, P5, P6 ;  /* 0x000000111f1f7c10 */ /* 0x000fe2000afec422 */
[----:B------:R-:W-:Y:S06]  /*8890*/  @!P3 BRA `(.L_x_32) ;  /* 0x000000880094b947 */ /* 0x000fec0003800000 */
[----:B------:R-:W-:Y:S01]  /*88a0*/  ULDC.64 UR16, c[0x0][0x5b8] ;  /* 0x00016e0000107ab9 */ /* 0x000fe20000000a00 */
[----:B------:R-:W-:Y:S01]  /*88b0*/  ISETP.GE.AND P3, PT, R44, 0x1, PT ;  /* 0x000000012c00780c */ /* 0x000fe20003f66270 */
[----:B------:R-:W-:Y:S02]  /*88c0*/  UIMAD UR6, UR12, UR16, URZ ;  /* 0x000000100c0672a4 */ /* 0x000fe4000f8e023f */
[----:B------:R-:W-:Y:S01]  /*88d0*/  IMAD.U32 R35, RZ, RZ, UR16 ;  /* 0x00000010ff237e24 */ /* 0x000fe2000f8e00ff */
[----:B------:R-:W-:Y:S01]  /*88e0*/  BSSY B1, `(.L_x_33) ;  /* 0x0000010000017945 */ /* 0x000fe20003800000 */
[----:B------:R-:W-:Y:S01]  /*88f0*/  ISETP.LT.OR P1, PT, R43, 0x1, !P3 ;  /* 0x000000012b00780c */ /* 0x000fe20005f21670 */
[----:B------:R-:W-:Y:S02]  /*8900*/  UIMAD UR6, UR14, UR17, UR6 ;  /* 0x000000110e0672a4 */ /* 0x000fe4000f8e0206 */
[----:B------:R-:W-:Y:S01]  /*8910*/  IMAD.WIDE.U32 R32, R35, UR14, R32 ;  /* 0x0000000e23207c25 */ /* 0x000fe2000f8e0020 */
[----:B------:R-:W-:Y:S01]  /*8920*/  PRMT R34, RZ, 0x7610, R34 ;  /* 0x00007610ff227816 */ /* 0x000fe20000000022 */
[----:B------:R-:W-:Y:S01]  /*8930*/  ULDC.64 UR14, c[0x0][0x5b0] ;  /* 0x00016c00000e7ab9 */ /* 0x000fe20000000a00 */
[----:B------:R-:W-:Y:S01]  /*8940*/  ULDC.64 UR16, c[0x0][0x5a8] ;  /* 0x00016a0000107ab9 */ /* 0x000fe20000000a00 */
[----:B------:R-:W-:-:S02]  /*8950*/  IMAD.MOV.U32 R40, RZ, RZ, R32 ;  /* 0x000000ffff287224 */ /* 0x000fc400078e0020 */
[----:B------:R-:W-:Y:S02]  /*8960*/  VIADD R41, R33, UR6 ;  /* 0x0000000621297c36 */ /* 0x000fe40008000000 */
[----:B------:R-:W-:Y:S02]  /*8970*/  IMAD R35, R39, UR14, RZ ;  /* 0x0000000e27237c24 */ /* 0x000fe4000f8e02ff */
[----:B------:R-:W-:-:S04]  /*8980*/  IMAD.WIDE.U32 R32, R38, UR14, R40 ;  /* 0x0000000e26207c25 */ /* 0x000fc8000f8e0028 */
[----:B------:R-:W-:Y:S01]  /*8990*/  IMAD R35, R38, UR15, R35 ;  /* 0x0000000f26237c24 */ /* 0x000fe2000f8e0223 */
[----:B------:R-:W-:-:S04]  /*89a0*/  IADD3 R32, P0, R32, UR16, RZ ;  /* 0x0000001020207c10 */ /* 0x000fc8000ff1e0ff */
[----:B------:R-:W-:Y:S01]  /*89b0*/  IADD3.X R33, R33, UR17, R35, P0, !PT ;  /* 0x0000001121217c10 */ /* 0x000fe200087fe423 */
[----:B------:R-:W-:Y:S08]  /*89c0*/  @P1 BRA `(.L_x_34) ;  /* 0x0000000000041947 */ /* 0x000ff00003800000 */
[----:B------:R0:W5:Y:S02]  /*89d0*/  LDG.E.U8 R34, desc[UR40][R32.64] ;  /* 0x0000002820227981 */ /* 0x000164000c1e1100 */
.L_x_34:
[----:B------:R-:W-:Y:S05]  /*89e0*/  BSYNC B1 ;  /* 0x0000000000017941 */ /* 0x000fea0003800000 */
.L_x_33:
[----:B-----5:R-:W-:Y:S01]  /*89f0*/  LOP3.LUT R34, R34, 0xff, RZ, 0xc0, !PT ;  /* 0x000000ff22227812 */ /* 0x020fe200078ec0ff */
[----:B------:R-:W-:Y:S01]  /*8a00*/  BSSY B1, `(.L_x_35) ;  /* 0x000000b000017945 */ /* 0x000fe20003800000 */
[----:B------:R-:W-:Y:S02]  /*8a10*/  ISETP.LT.OR P0, PT, R43, 0x2, !P3 ;  /* 0x000000022b00780c */ /* 0x000fe40005f01670 */
[----:B------:R-:W-:-:S05]  /*8a20*/  F2FP.F16.E4M3.UNPACK_B R34, R34 ;  /* 0x00000022ff22723e */ /* 0x000fca00020006ff */
[----:B------:R-:W-:-:S05]  /*8a30*/  HADD2.F32 R34, -RZ, R34.H0_H0 ;  /* 0x20000022ff227230 */ /* 0x000fca0000004100 */
[----:B------:R-:W-:Y:S01]  /*8a40*/  FMUL R35, R34, UR8 ;  /* 0x0000000822237c20 */ /* 0x000fe20008400000 */
[----:B------:R-:W-:-:S03]  /*8a50*/  PRMT R34, RZ, 0x7610, R34 ;  /* 0x00007610ff227816 */ /* 0x000fc60000000022 */
[----:B------:R-:W-:-:S05]  /*8a60*/  FFMA R35, R228, UR13, R35 ;  /* 0x0000000de4237c23 */ /* 0x000fca0008000023 */
[----:B------:R-:W-:-:S05]  /*8a70*/  F2FP.SATFINITE.E4M3.F32.PACK_AB_MERGE_C R35, RZ, R35, RZ ;  /* 0x00000023ff23723e */ /* 0x000fca00048070ff */
[----:B------:R1:W-:Y:S01]  /*8a80*/  @!P1 STG.E.U8 desc[UR40][R24.64], R35 ;  /* 0x0000002318009986 */ /* 0x0003e2000c101128 */
[----:B------:R-:W-:Y:S05]  /*8a90*/  @P0 BRA `(.L_x_36) ;  /* 0x0000000000040947 */ /* 0x000fea0003800000 */
[----:B------:R2:W5:Y:S02]  /*8aa0*/  LDG.E.U8 R34, desc[UR40][R32.64+0x1] ;  /* 0x0000012820227981 */ /* 0x000564000c1e1100 */
.L_x_36:
[----:B------:R-:W-:Y:S05]  /*8ab0*/  BSYNC B1 ;  /* 0x0000000000017941 */ /* 0x000fea0003800000 */
.L_x_35:
[----:B-----5:R-:W-:Y:S01]  /*8ac0*/  LOP3.LUT R34, R34, 0xff, RZ, 0xc0, !PT ;  /* 0x000000ff22227812 */ /* 0x020fe200078ec0ff */
[----:B------:R-:W-:Y:S01]  /*8ad0*/  BSSY B1, `(.L_x_37) ;  /* 0x0000013000017945 */ /* 0x000fe20003800000 */
[----:B------:R-:W-:Y:S02]  /*8ae0*/  IADD3 R37, P1, R38, 0x8, RZ ;  /* 0x0000000826257810 */ /* 0x000fe40007f3e0ff */
[----:B------:R-:W-:Y:S02]  /*8af0*/  F2FP.F16.E4M3.UNPACK_B R34, R34 ;  /* 0x00000022ff22723e */ /* 0x000fe400020006ff */
[----:B------:R-:W-:Y:S01]  /*8b00*/  ISETP.GE.AND P2, PT, R44, 0x9, PT ;  /* 0x000000092c00780c */ /* 0x000fe20003f46270 */
[----:B-1----:R-:W-:Y:S02]  /*8b10*/  IMAD.X R35, RZ, RZ, R39, P1 ;  /* 0x000000ffff237224 */ /* 0x002fe400008e0627 */
[----:B------:R-:W-:Y:S01]  /*8b20*/  HADD2.F32 R34, -RZ, R34.H0_H0 ;  /* 0x20000022ff227230 */ /* 0x000fe20000004100 */
[----:B------:R-:W-:Y:S01]  /*8b30*/  ISETP.LT.OR P5, PT, R43, 0x1, !P2 ;  /* 0x000000012b00780c */ /* 0x000fe200057a1670 */
[----:B------:R-:W-:-:S03]  /*8b40*/  IMAD R46, R35, UR14, RZ ;  /* 0x0000000e232e7c24 */ /* 0x000fc6000f8e02ff */
[----:B------:R-:W-:Y:S01]  /*8b50*/  FMUL R36, R34, UR8 ;  /* 0x0000000822247c20 */ /* 0x000fe20008400000 */
[----:B------:R-:W-:-:S04]  /*8b60*/  IMAD.WIDE.U32 R34, R37, UR14, R40 ;  /* 0x0000000e25227c25 */ /* 0x000fc8000f8e0028 */
[----:B------:R-:W-:Y:S01]  /*8b70*/  FFMA R36, R227, UR13, R36 ;  /* 0x0000000de3247c23 */ /* 0x000fe20008000024 */
[----:B------:R-:W-:Y:S01]  /*8b80*/  IMAD R37, R37, UR15, R46 ;  /* 0x0000000f25257c24 */ /* 0x000fe2000f8e022e */
[----:B------:R-:W-:-:S03]  /*8b90*/  IADD3 R34, P1, R34, UR16, RZ ;  /* 0x0000001022227c10 */ /* 0x000fc6000ff3e0ff */
[----:B------:R-:W-:Y:S02]  /*8ba0*/  F2FP.SATFINITE.E4M3.F32.PACK_AB_MERGE_C R45, RZ, R36, RZ ;  /* 0x00000024ff2d723e */ /* 0x000fe400048070ff */
[----:B------:R-:W-:Y:S02]  /*8bb0*/  IADD3.X R35, R35, UR17, R37, P1, !PT ;  /* 0x0000001123237c10 */ /* 0x000fe40008ffe425 */
[----:B------:R-:W-:Y:S01]  /*8bc0*/  PRMT R36, RZ, 0x7610, R36 ;  /* 0x00007610ff247816 */ /* 0x000fe20000000024 */
[----:B------:R1:W-:Y:S01]  /*8bd0*/  @!P0 STG.E.U8 desc[UR40][R24.64+0x1], R45 ;  /* 0x0000012d18008986 */ /* 0x0003e2000c101128 */
[----:B------:R-:W-:Y:S05]  /*8be0*/  @P5 BRA `(.L_x_38) ;  /* 0x0000000000045947 */ /* 0x000fea0003800000 */
[----:B------:R0:W5:Y:S02]  /*8bf0*/  LDG.E.U8 R36, desc[UR40][R34.64] ;  /* 0x0000002822247981 */ /* 0x000164000c1e1100 */
.L_x_38:
[----:B------:R-:W-:Y:S05]  /*8c00*/  BSYNC B1 ;  /* 0x0000000000017941 */ /* 0x000fea0003800000 */
.L_x_37:
        /* <DEDUP_REMOVED lines=12> */
.L_x_40:
[----:B------:R-:W-:Y:S05]  /*8cd0*/  BSYNC B1 ;  /* 0x0000000000017941 */ /* 0x000fea0003800000 */
.L_x_39:
[----:B-----5:R-:W-:Y:S01]  /*8ce0*/  LOP3.LUT R36, R36, 0xff, RZ, 0xc0, !PT ;  /* 0x000000ff24247812 */ /* 0x020fe200078ec0ff */
[----:B------:R-:W-:Y:S01]  /*8cf0*/  BSSY B1, `(.L_x_41) ;  /* 0x000000b000017945 */ /* 0x000fe20003800000 */
[----:B------:R-:W-:Y:S02]  /*8d00*/  ISETP.LT.OR P1, PT, R43, 0x9, !P3 ;  /* 0x000000092b00780c */ /* 0x000fe40005f21670 */
[----:B------:R-:W-:-:S05]  /*8d10*/  F2FP.F16.E4M3.UNPACK_B R36, R36 ;  /* 0x00000024ff24723e */ /* 0x000fca00020006ff */
[----:B------:R-:W-:-:S05]  /*8d20*/  HADD2.F32 R36, -RZ, R36.H0_H0 ;  /* 0x20000024ff247230 */ /* 0x000fca0000004100 */
[----:B------:R-:W-:-:S04]  /*8d30*/  FMUL R36, R36, UR8 ;  /* 0x0000000824247c20 */ /* 0x000fc80008400000 */
[----:B------:R-:W-:-:S05]  /*8d40*/  FFMA R36, R225, UR13, R36 ;  /* 0x0000000de1247c23 */ /* 0x000fca0008000024 */
[----:B0-----:R-:W-:Y:S02]  /*8d50*/  F2FP.SATFINITE.E4M3.F32.PACK_AB_MERGE_C R37, RZ, R36, RZ ;  /* 0x00000024ff25723e */ /* 0x001fe400048070ff */
[----:B------:R-:W-:-:S03]  /*8d60*/  PRMT R36, RZ, 0x7610, R36 ;  /* 0x00007610ff247816 */ /* 0x000fc60000000024 */
[----:B------:R0:W-:Y:S01]  /*8d70*/  @!P0 STG.E.U8 desc[UR40][R26.64+0x1], R37 ;  /* 0x000001251a008986 */ /* 0x0001e2000c101128 */
[----:B------:R-:W-:Y:S05]  /*8d80*/  @P1 BRA `(.L_x_42) ;  /* 0x0000000000041947 */ /* 0x000fea0003800000 */
[----:B------:R0:W5:Y:S02]  /*8d90*/  LDG.E.U8 R36, desc[UR40][R32.64+0x8] ;  /* 0x0000082820247981 */ /* 0x000164000c1e1100 */
.L_x_42:
[----:B------:R-:W-:Y:S05]  /*8da0*/  BSYNC B1 ;  /* 0x0000000000017941 */ /* 0x000fea0003800000 */
.L_x_41:
[----:B-----5:R-:W-:Y:S01]  /*8db0*/  LOP3.LUT R36, R36, 0xff, RZ, 0xc0, !PT ;  /* 0x000000ff24247812 */ /* 0x020fe200078ec0ff */
[----:B------:R-:W-:Y:S01]  /*8dc0*/  BSSY B1, `(.L_x_43) ;  /* 0x000000b000017945 */ /* 0x000fe20003800000 */
[----:B------:R-:W-:Y:S02]  /*8dd0*/  ISETP.LT.OR P0, PT, R43, 0xa, !P3 ;  /* 0x0000000a2b00780c */ /* 0x000fe40005f01670 */
[----:B------:R-:W-:-:S05]  /*8de0*/  F2FP.F16.E4M3.UNPACK_B R36, R36 ;  /* 0x00000024ff24723e */ /* 0x000fca00020006ff */
[----:B------:R-:W-:-:S05]  /*8df0*/  HADD2.F32 R36, -RZ, R36.H0_H0 ;  /* 0x20000024ff247230 */ /* 0x000fca0000004100 */
[----:B0-----:R-:W-:Y:S01]  /*8e00*/  FMUL R37, R36, UR8 ;  /* 0x0000000824257c20 */ /* 0x001fe20008400000 */
[----:B------:R-:W-:-:S03]  /*8e10*/  PRMT R36, RZ, 0x7610, R36 ;  /* 0x00007610ff247816 */ /* 0x000fc60000000024 */
[----:B------:R-:W-:-:S05]  /*8e20*/  FFMA R37, R224, UR13, R37 ;  /* 0x0000000de0257c23 */ /* 0x000fca0008000025 */
[----:B------:R-:W-:-:S05]  /*8e30*/  F2FP.SATFINITE.E4M3.F32.PACK_AB_MERGE_C R37, RZ, R37, RZ ;  /* 0x00000025ff25723e */ /* 0x000fca00048070ff */
[----:B------:R0:W-:Y:S01]  /*8e40*/  @!P1 STG.E.U8 desc[UR40][R24.64+0x8], R37 ;  /* 0x0000082518009986 */ /* 0x0001e2000c101128 */
[----:B------:R-:W-:Y:S05]  /*8e50*/  @P0 BRA `(.L_x_44) ;  /* 0x0000000000040947 */ /* 0x000fea0003800000 */
[----:B------:R0:W5:Y:S02]  /*8e60*/  LDG.E.U8 R36, desc[UR40][R32.64+0x9] ;  /* 0x0000092820247981 */ /* 0x000164000c1e1100 */
.L_x_44:
[----:B------:R-:W-:Y:S05]  /*8e70*/  BSYNC B1 ;  /* 0x0000000000017941 */ /* 0x000fea0003800000 */
.L_x_43:
        /* <DEDUP_REMOVED lines=12> */
.L_x_46:
[----:B------:R-:W-:Y:S05]  /*8f40*/  BSYNC B1 ;  /* 0x0000000000017941 */ /* 0x000fea0003800000 */
.L_x_45:
        /* <DEDUP_REMOVED lines=12> */
.L_x_48:
[----:B------:R-:W-:Y:S05]  /*9010*/  BSYNC B1 ;  /* 0x0000000000017941 */ /* 0x000fea0003800000 */
.L_x_47:
        /* <DEDUP_REMOVED lines=12> */
.L_x_50:
[----:B------:R-:W-:Y:S05]  /*90e0*/  BSYNC B1 ;  /* 0x0000000000017941 */ /* 0x000fea0003800000 */
.L_x_49:
        /* <DEDUP_REMOVED lines=12> */
.L_x_52:
[----:B------:R-:W-:Y:S05]  /*91b0*/  BSYNC B1 ;  /* 0x0000000000017941 */ /* 0x000fea0003800000 */
.L_x_51:
        /* <DEDUP_REMOVED lines=12> */
.L_x_54:
[----:B------:R-:W-:Y:S05]  /*9280*/  BSYNC B1 ;  /* 0x0000000000017941 */ /* 0x000fea0003800000 */
.L_x_53:
        /* <DEDUP_REMOVED lines=12> */
.L_x_56:
[----:B------:R-:W-:Y:S05]  /*9350*/  BSYNC B1 ;  /* 0x0000000000017941 */ /* 0x000fea0003800000 */
.L_x_55:
        /* <DEDUP_REMOVED lines=12> */
.L_x_58:
[----:B------:R-:W-:Y:S05]  /*9420*/  BSYNC B1 ;  /* 0x0000000000017941 */ /* 0x000fea0003800000 */
.L_x_57:
        /* <DEDUP_REMOVED lines=12> */
.L_x_60:
[----:B------:R-:W-:Y:S05]  /*94f0*/  BSYNC B1 ;  /* 0x0000000000017941 */ /* 0x000fea0003800000 */
.L_x_59:
        /* <DEDUP_REMOVED lines=12> */
.L_x_62:
[----:B------:R-:W-:Y:S05]  /*95c0*/  BSYNC B1 ;  /* 0x0000000000017941 */ /* 0x000fea0003800000 */
.L_x_61:
        /* <DEDUP_REMOVED lines=12> */
.L_x_64:
[----:B------:R-:W-:Y:S05]  /*9690*/  BSYNC B1 ;  /* 0x0000000000017941 */ /* 0x000fea0003800000 */
.L_x_63:
[----:B-----5:R-:W-:Y:S01]  /*96a0*/  LOP3.LUT R36, R36, 0xff, RZ, 0xc0, !PT ;  /* 0x000000ff24247812 */ /* 0x020fe200078ec0ff */
[----:B------:R-:W-:Y:S01]  /*96b0*/  BSSY B1, `(.L_x_65) ;  /* 0x0000013000017945 */ /* 0x000fe20003800000 */
[----:B-1----:R-:W-:Y:S02]  /*96c0*/  IADD3 R45, P0, R38, 0x80, RZ ;  /* 0x00000080262d7810 */ /* 0x002fe40007f1e0ff */
[----:B------:R-:W-:Y:S02]  /*96d0*/  F2FP.F16.E4M3.UNPACK_B R36, R36 ;  /* 0x00000024ff24723e */ /* 0x000fe400020006ff */
[----:B------:R-:W-:Y:S01]  /*96e0*/  ISETP.GE.AND P1, PT, R44, 0x81, PT ;  /* 0x000000812c00780c */ /* 0x000fe20003f26270 */
[----:B0-----:R-:W-:Y:S02]  /*96f0*/  IMAD.X R37, RZ, RZ, R39, P0 ;  /* 0x000000ffff257224 */ /* 0x001fe400000e0627 */
        /* <DEDUP_REMOVED lines=9> */
[--C-:B------:R-:W-:Y:S02]  /*9790*/  IADD3.X R37, R37, UR17, R45.reuse, P6, !PT ;  /* 0x0000001125257c10 */ /* 0x100fe4000b7fe42d */
[----:B------:R-:W-:Y:S01]  /*97a0*/  PRMT R45, RZ, 0x7610, R45 ;  /* 0x00007610ff2d7816 */ /* 0x000fe2000000002d */
[----:B------:R0:W-:Y:S01]  /*97b0*/  @!P5 STG.E.U8 desc[UR40][R26.64+0x19], R47 ;  /* 0x0000192f1a00d986 */ /* 0x0001e2000c101128 */
[----:B------:R-:W-:Y:S05]  /*97c0*/  @P0 BRA `(.L_x_66) ;  /* 0x0000000000040947 */ /* 0x000fea0003800000 */
[----:B------:R1:W5:Y:S02]  /*97d0*/  LDG.E.U8 R45, desc[UR40][R36.64] ;  /* 0x00000028242d7981 */ /* 0x000364000c1e1100 */
.L_x_66:
[----:B------:R-:W-:Y:S05]  /*97e0*/  BSYNC B1 ;  /* 0x0000000000017941 */ /* 0x000fea0003800000 */
.L_x_65:
        /* <DEDUP_REMOVED lines=12> */
.L_x_68:
[----:B------:R-:W-:Y:S05]  /*98b0*/  BSYNC B1 ;  /* 0x0000000000017941 */ /* 0x000fea0003800000 */
.L_x_67:
[----:B-----5:R-:W-:Y:S01]  /*98c0*/  LOP3.LUT R45, R45, 0xff, RZ, 0xc0, !PT ;  /* 0x000000ff2d2d7812 */ /* 0x020fe200078ec0ff */
[----:B------:R-:W-:Y:S01]  /*98d0*/  BSSY B1, `(.L_x_69) ;  /* 0x0000013000017945 */ /* 0x000fe20003800000 */
[----:B0-----:R-:W-:Y:S02]  /*98e0*/  IADD3 R47, P0, R38, 0x88, RZ ;  /* 0x00000088262f7810 */ /* 0x001fe40007f1e0ff */
[----:B------:R-:W-:-:S03]  /*98f0*/  F2FP.F16.E4M3.UNPACK_B R45, R45 ;  /* 0x0000002dff2d723e */ /* 0x000fc600020006ff */
[----:B------:R-:W-:Y:S01]  /*9900*/  IMAD.X R39, RZ, RZ, R39, P0 ;  /* 0x000000ffff277224 */ /* 0x000fe200000e0627 */
[----:B------:R-:W-:Y:S01]  /*9910*/  ISETP.GE.AND P0, PT, R44, 0x89, PT ;  /* 0x000000892c00780c */ /* 0x000fe20003f06270 */
[----:B------:R-:W-:Y:S02]  /*9920*/  HADD2.F32 R45, -RZ, R45.H0_H0 ;  /* 0x2000002dff2d7230 */ /* 0x000fe40000004100 */
[----:B------:R-:W-:Y:S02]  /*9930*/  IMAD R46, R39, UR14, RZ ;  /* 0x0000000e272e7c24 */ /* 0x000fe4000f8e02ff */
[----:B------:R-:W-:-:S04]  /*9940*/  IMAD.WIDE.U32 R40, R47, UR14, R40 ;  /* 0x0000000e2f287c25 */ /* 0x000fc8000f8e0028 */
[----:B------:R-:W-:Y:S01]  /*9950*/  FMUL R38, R45, UR8 ;  /* 0x000000082d267c20 */ /* 0x000fe20008400000 */
[----:B------:R-:W-:-:S03]  /*9960*/  IMAD R47, R47, UR15, R46 ;  /* 0x0000000f2f2f7c24 */ /* 0x000fc6000f8e022e */
[----:B------:R-:W-:-:S05]  /*9970*/  FFMA R38, R211, UR13, R38 ;  /* 0x0000000dd3267c23 */ /* 0x000fca0008000026 */
[----:B------:R-:W-:Y:S02]  /*9980*/  F2FP.SATFINITE.E4M3.F32.PACK_AB_MERGE_C R45, RZ, R38, RZ ;  /* 0x00000026ff2d723e */ /* 0x000fe400048070ff */
[----:B------:R-:W-:Y:S02]  /*9990*/  IADD3 R38, P6, R40, UR16, RZ ;  /* 0x0000001028267c10 */ /* 0x000fe4000ffde0ff */
[----:B------:R-:W-:Y:S01]  /*99a0*/  PRMT R40, RZ, 0x7610, R40 ;  /* 0x00007610ff287816 */ /* 0x000fe20000000028 */
[----:B------:R0:W-:Y:S01]  /*99b0*/  @!P5 STG.E.U8 desc[UR40][R28.64+0x1], R45 ;  /* 0x0000012d1c00d986 */ /* 0x0001e2000c101128 */
[----:B------:R-:W-:Y:S02]  /*99c0*/  ISETP.LT.OR P5, PT, R43, 0x1, !P0 ;  /* 0x000000012b00780c */ /* 0x000fe400047a1670 */
[----:B------:R-:W-:-:S11]  /*99d0*/  IADD3.X R39, R41, UR17, R47, P6, !PT ;  /* 0x0000001129277c10 */ /* 0x000fd6000b7fe42f */
[----:B0-----:R-:W-:Y:S05]  /*99e0*/  @P5 BRA `(.L_x_70) ;  /* 0x0000000000045947 */ /* 0x001fea0003800000 */
[----:B------:R0:W5:Y:S02]  /*99f0*/  LDG.E.U8 R40, desc[UR40][R38.64] ;  /* 0x0000002826287981 */ /* 0x000164000c1e1100 */
.L_x_70:
[----:B------:R-:W-:Y:S05]  /*9a00*/  BSYNC B1 ;  /* 0x0000000000017941 */ /* 0x000fea0003800000 */
.L_x_69:
        /* <DEDUP_REMOVED lines=12> */
.L_x_72:
[----:B------:R-:W-:Y:S05]  /*9ad0*/  BSYNC B1 ;  /* 0x0000000000017941 */ /* 0x000fea0003800000 */
.L_x_71:
        /* <DEDUP_REMOVED lines=12> */
.L_x_74:
[----:B------:R-:W-:Y:S05]  /*9ba0*/  BSYNC B1 ;  /* 0x0000000000017941 */ /* 0x000fea0003800000 */
.L_x_73:
        /* <DEDUP_REMOVED lines=12> */
.L_x_76:
[----:B------:R-:W-:Y:S05]  /*9c70*/  BSYNC B1 ;  /* 0x0000000000017941 */ /* 0x000fea0003800000 */
.L_x_75:
        /* <DEDUP_REMOVED lines=12> */
.L_x_78:
[----:B------:R-:W-:Y:S05]  /*9d40*/  BSYNC B1 ;  /* 0x0000000000017941 */ /* 0x000fea0003800000 */
.L_x_77:
        /* <DEDUP_REMOVED lines=12> */
.L_x_80:
[----:B------:R-:W-:Y:S05]  /*9e10*/  BSYNC B1 ;  /* 0x0000000000017941 */ /* 0x000fea0003800000 */
.L_x_79:
        /* <DEDUP_REMOVED lines=12> */
.L_x_82:
[----:B------:R-:W-:Y:S05]  /*9ee0*/  BSYNC B1 ;  /* 0x0000000000017941 */ /* 0x000fea0003800000 */
.L_x_81:
        /* <DEDUP_REMOVED lines=12> */
.L_x_84:
[----:B------:R-:W-:Y:S05]  /*9fb0*/  BSYNC B1 ;  /* 0x0000000000017941 */ /* 0x000fea0003800000 */
.L_x_83:
        /* <DEDUP_REMOVED lines=12> */
.L_x_86:
[----:B------:R-:W-:Y:S05]  /*a080*/  BSYNC B1 ;  /* 0x0000000000017941 */ /* 0x000fea0003800000 */
.L_x_85:
        /* <DEDUP_REMOVED lines=12> */
.L_x_88:
[----:B------:R-:W-:Y:S05]  /*a150*/  BSYNC B1 ;  /* 0x0000000000017941 */ /* 0x000fea0003800000 */
.L_x_87:
        /* <DEDUP_REMOVED lines=12> */
.L_x_90:
[----:B------:R-:W-:Y:S05]  /*a220*/  BSYNC B1 ;  /* 0x0000000000017941 */ /* 0x000fea0003800000 */
.L_x_89:
        /* <DEDUP_REMOVED lines=12> */
.L_x_92:
[----:B------:R-:W-:Y:S05]  /*a2f0*/  BSYNC B1 ;  /* 0x0000000000017941 */ /* 0x000fea0003800000 */
.L_x_91:
        /* <DEDUP_REMOVED lines=12> */
.L_x_94:
[----:B------:R-:W-:Y:S05]  /*a3c0*/  BSYNC B1 ;  /* 0x0000000000017941 */ /* 0x000fea0003800000 */
.L_x_93:
        /* <DEDUP_REMOVED lines=12> */
.L_x_96:
[----:B------:R-:W-:Y:S05]  /*a490*/  BSYNC B1 ;  /* 0x0000000000017941 */ /* 0x000fea0003800000 */
.L_x_95:
        /* <DEDUP_REMOVED lines=12> */
.L_x_98:
[----:B------:R-:W-:Y:S05]  /*a560*/  BSYNC B1 ;  /* 0x0000000000017941 */ /* 0x000fea0003800000 */
.L_x_97:
        /* <DEDUP_REMOVED lines=12> */
.L_x_100:
[----:B------:R-:W-:Y:S05]  /*a630*/  BSYNC B1 ;  /* 0x0000000000017941 */ /* 0x000fea0003800000 */
.L_x_99:
        /* <DEDUP_REMOVED lines=12> */
.L_x_102:
[----:B------:R-:W-:Y:S05]  /*a700*/  BSYNC B1 ;  /* 0x0000000000017941 */ /* 0x000fea0003800000 */
.L_x_101:
        /* <DEDUP_REMOVED lines=12> */
.L_x_104:
[----:B------:R-:W-:Y:S05]  /*a7d0*/  BSYNC B1 ;  /* 0x0000000000017941 */ /* 0x000fea0003800000 */
.L_x_103:
        /* <DEDUP_REMOVED lines=12> */
.L_x_106:
[----:B------:R-:W-:Y:S05]  /*a8a0*/  BSYNC B1 ;  /* 0x0000000000017941 */ /* 0x000fea0003800000 */
.L_x_105:
        /* <DEDUP_REMOVED lines=12> */
.L_x_108:
[----:B------:R-:W-:Y:S05]  /*a970*/  BSYNC B1 ;  /* 0x0000000000017941 */ /* 0x000fea0003800000 */
.L_x_107:
        /* <DEDUP_REMOVED lines=12> */
.L_x_110:
[----:B------:R-:W-:Y:S05]  /*aa40*/  BSYNC B1 ;  /* 0x0000000000017941 */ /* 0x000fea0003800000 */
.L_x_109:
        /* <DEDUP_REMOVED lines=12> */
.L_x_112:
[----:B------:R-:W-:Y:S05]  /*ab10*/  BSYNC B1 ;  /* 0x0000000000017941 */ /* 0x000fea0003800000 */
.L_x_111:
        /* <DEDUP_REMOVED lines=12> */
.L_x_114:
[----:B------:R-:W-:Y:S05]  /*abe0*/  BSYNC B1 ;  /* 0x0000000000017941 */ /* 0x000fea0003800000 */
.L_x_113:
        /* <DEDUP_REMOVED lines=12> */
.L_x_116:
[----:B------:R-:W-:Y:S05]  /*acb0*/  BSYNC B1 ;  /* 0x0000000000017941 */ /* 0x000fea0003800000 */
.L_x_115:
        /* <DEDUP_REMOVED lines=12> */
.L_x_118:
[----:B------:R-:W-:Y:S05]  /*ad80*/  BSYNC B1 ;  /* 0x0000000000017941 */ /* 0x000fea0003800000 */
.L_x_117:
        /* <DEDUP_REMOVED lines=12> */
.L_x_120:
[----:B------:R-:W-:Y:S05]  /*ae50*/  BSYNC B1 ;  /* 0x0000000000017941 */ /* 0x000fea0003800000 */
.L_x_119:
        /* <DEDUP_REMOVED lines=12> */
.L_x_122:
[----:B------:R-:W-:Y:S05]  /*af20*/  BSYNC B1 ;  /* 0x0000000000017941 */ /* 0x000fea0003800000 */
.L_x_121:
        /* <DEDUP_REMOVED lines=12> */
.L_x_124:
[----:B------:R-:W-:Y:S05]  /*aff0*/  BSYNC B1 ;  /* 0x0000000000017941 */ /* 0x000fea0003800000 */
.L_x_123:
[----:B-----5:R-:W-:Y:S01]  /*b000*/  LOP3.LUT R40, R40, 0xff, RZ, 0xc0, !PT ;  /* 0x000000ff28287812 */ /* 0x020fe200078ec0ff */
[----:B------:R-:W-:Y:S01]  /*b010*/  BSSY B1, `(.L_x_125) ;  /* 0x000000b000017945 */ /* 0x000fe20003800000 */
[----:B------:R-:W-:Y:S02]  /*b020*/  ISETP.LT.OR P5, PT, R43, 0x39, !P2 ;  /* 0x000000392b00780c */ /* 0x000fe400057a1670 */
[----:B------:R-:W-:-:S05]  /*b030*/  F2FP.F16.E4M3.UNPACK_B R40, R40 ;  /* 0x00000028ff28723e */ /* 0x000fca00020006ff */
[----:B------:R-:W-:-:S05]  /*b040*/  HADD2.F32 R40, -RZ, R40.H0_H0 ;  /* 0x20000028ff287230 */ /* 0x000fca0000004100 */
[----:B------:R-:W-:-:S04]  /*b050*/  FMUL R40, R40, UR8 ;  /* 0x0000000828287c20 */ /* 0x000fc80008400000 */
[----:B------:R-:W-:Y:S01]  /*b060*/  FFMA R40, R23, UR13, R40 ;  /* 0x0000000d17287c23 */ /* 0x000fe20008000028 */
[----:B------:R-:W-:-:S04]  /*b070*/  PRMT R23, RZ, 0x7610, R23 ;  /* 0x00007610ff177816 */ /* 0x000fc80000000017 */
[----:B0-----:R-:W-:-:S05]  /*b080*/  F2FP.SATFINITE.E4M3.F32.PACK_AB_MERGE_C R41, RZ, R40, RZ ;  /* 0x00000028ff29723e */ /* 0x001fca00048070ff */
[----:B------:R0:W-:Y:S01]  /*b090*/  @!P6 STG.E.U8 desc[UR40][R24.64+0x39], R41 ;  /* 0x000039291800e986 */ /* 0x0001e2000c101128 */
[----:B------:R-:W-:Y:S05]  /*b0a0*/  @P5 BRA `(.L_x_126) ;  /* 0x0000000000045947 */ /* 0x000fea0003800000 */
[----:B------:R0:W5:Y:S02]  /*b0b0*/  LDG.E.U8 R23, desc[UR40][R34.64+0x38] ;  /* 0x0000382822177981 */ /* 0x000164000c1e1100 */
.L_x_126:
[----:B------:R-:W-:Y:S05]  /*b0c0*/  BSYNC B1 ;  /* 0x0000000000017941 */ /* 0x000fea0003800000 */
.L_x_125:
        /* <DEDUP_REMOVED lines=8> */
[----:B------:R-:W-:-:S05]  /*b150*/  F2FP.SATFINITE.E4M3.F32.PACK_AB_MERGE_C R23, RZ, R23, RZ ;  /* 0x00000017ff17723e */ /* 0x000fca00048070ff */
[----:B------:R0:W-:Y:S01]  /*b160*/  @!P5 STG.E.U8 desc[UR40][R26.64+0x38], R23 ;  /* 0x000038171a00d986 */ /* 0x0001e2000c101128 */
[----:B------:R-:W-:Y:S05]  /*b170*/  @P6 BRA `(.L_x_128) ;  /* 0x0000000000046947 */ /* 0x000fea0003800000 */
[----:B------:R0:W5:Y:S02]  /*b180*/  LDG.E.U8 R22, desc[UR40][R34.64+0x39] ;  /* 0x0000392822167981 */ /* 0x000164000c1e1100 */
.L_x_128:
[----:B------:R-:W-:Y:S05]  /*b190*/  BSYNC B1 ;  /* 0x0000000000017941 */ /* 0x000fea0003800000 */
.L_x_127:
        /* <DEDUP_REMOVED lines=12> */
.L_x_130:
[----:B------:R-:W-:Y:S05]  /*b260*/  BSYNC B1 ;  /* 0x0000000000017941 */ /* 0x000fea0003800000 */
.L_x_129:
        /* <DEDUP_REMOVED lines=12> */
.L_x_132:
[----:B------:R-:W-:Y:S05]  /*b330*/  BSYNC B1 ;  /* 0x0000000000017941 */ /* 0x000fea0003800000 */
.L_x_131:
        /* <DEDUP_REMOVED lines=12> */
.L_x_134:
[----:B------:R-:W-:Y:S05]  /*b400*/  BSYNC B1 ;  /* 0x0000000000017941 */ /* 0x000fea0003800000 */
.L_x_133:
        /* <DEDUP_REMOVED lines=12> */
.L_x_136:
[----:B------:R-:W-:Y:S05]  /*b4d0*/  BSYNC B1 ;  /* 0x0000000000017941 */ /* 0x000fea0003800000 */
.L_x_135:
        /* <DEDUP_REMOVED lines=12> */
.L_x_138:
[----:B------:R-:W-:Y:S05]  /*b5a0*/  BSYNC B1 ;  /* 0x0000000000017941 */ /* 0x000fea0003800000 */
.L_x_137:
        /* <DEDUP_REMOVED lines=12> */
.L_x_140:
[----:B------:R-:W-:Y:S05]  /*b670*/  BSYNC B1 ;  /* 0x0000000000017941 */ /* 0x000fea0003800000 */
.L_x_139:
        /* <DEDUP_REMOVED lines=12> */
.L_x_142:
[----:B------:R-:W-:Y:S05]  /*b740*/  BSYNC B1 ;  /* 0x0000000000017941 */ /* 0x000fea0003800000 */
.L_x_141:
        /* <DEDUP_REMOVED lines=12> */
.L_x_144:
[----:B------:R-:W-:Y:S05]  /*b810*/  BSYNC B1 ;  /* 0x0000000000017941 */ /* 0x000fea0003800000 */
.L_x_143:
        /* <DEDUP_REMOVED lines=12> */
.L_x_146:
[----:B------:R-:W-:Y:S05]  /*b8e0*/  BSYNC B1 ;  /* 0x0000000000017941 */ /* 0x000fea0003800000 */
.L_x_145:
        /* <DEDUP_REMOVED lines=12> */
.L_x_148:
[----:B------:R-:W-:Y:S05]  /*b9b0*/  BSYNC B1 ;  /* 0x0000000000017941 */ /* 0x000fea0003800000 */
.L_x_147:
        /* <DEDUP_REMOVED lines=12> */
.L_x_150:
[----:B------:R-:W-:Y:S05]  /*ba80*/  BSYNC B1 ;  /* 0x0000000000017941 */ /* 0x000fea0003800000 */
.L_x_149:
        /* <DEDUP_REMOVED lines=12> */
.L_x_152:
[----:B------:R-:W-:Y:S05]  /*bb50*/  BSYNC B1 ;  /* 0x0000000000017941 */ /* 0x000fea0003800000 */
.L_x_151:
        /* <DEDUP_REMOVED lines=12> */
.L_x_154:
[----:B------:R-:W-:Y:S05]  /*bc20*/  BSYNC B1 ;  /* 0x0000000000017941 */ /* 0x000fea0003800000 */
.L_x_153:
        /* <DEDUP_REMOVED lines=12> */
.L_x_156:
[----:B------:R-:W-:Y:S05]  /*bcf0*/  BSYNC B1 ;  /* 0x0000000000017941 */ /* 0x000fea0003800000 */
.L_x_155:
        /* <DEDUP_REMOVED lines=12> */
.L_x_158:
[----:B------:R-:W-:Y:S05]  /*bdc0*/  BSYNC B1 ;  /* 0x0000000000017941 */ /* 0x000fea0003800000 */
.L_x_157:
        /* <DEDUP_REMOVED lines=12> */
.L_x_160:
[----:B------:R-:W-:Y:S05]  /*be90*/  BSYNC B1 ;  /* 0x0000000000017941 */ /* 0x000fea0003800000 */
.L_x_159:
        /* <DEDUP_REMOVED lines=12> */
.L_x_162:
[----:B------:R-:W-:Y:S05]  /*bf60*/  BSYNC B1 ;  /* 0x0000000000017941 */ /* 0x000fea0003800000 */
.L_x_161:
        /* <DEDUP_REMOVED lines=12> */
.L_x_164:
[----:B------:R-:W-:Y:S05]  /*c030*/  BSYNC B1 ;  /* 0x0000000000017941 */ /* 0x000fea0003800000 */
.L_x_163:
        /* <DEDUP_REMOVED lines=12> */
.L_x_166:
[----:B------:R-:W-:Y:S05]  /*c100*/  BSYNC B1 ;  /* 0x0000000000017941 */ /* 0x000fea0003800000 */
.L_x_165:
        /* <DEDUP_REMOVED lines=12> */
.L_x_168:
[----:B------:R-:W-:Y:S05]  /*c1d0*/  BSYNC B1 ;  /* 0x0000000000017941 */ /* 0x000fea0003800000 */
.L_x_167:
[----:B-----5:R-:W-:Y:S01]  /*c1e0*/  LOP3.LUT R2, R2, 0xff, RZ, 0xc0, !PT ;  /* 0x000000ff02027812 */ /* 0x020fe200078ec0ff */
[----:B------:R-:W-:Y:S01]  /*c1f0*/  BSSY B1, `(.L_x_169) ;  /* 0x000000b000017945 */ /* 0x000fe20003800000 */
[----:B------:R-:W-:Y:S02]  /*c200*/  ISETP.LT.OR P5, PT, R43, 0x49, !P3 ;  /* 0x000000492b00780c */ /* 0x000fe40005fa1670 */
[----:B------:R-:W-:-:S05]  /*c210*/  F2FP.F16.E4M3.UNPACK_B R2, R2 ;  /* 0x00000002ff02723e */ /* 0x000fca00020006ff */
[----:B------:R-:W-:-:S05]  /*c220*/  HADD2.F32 R2, -RZ, R2.H0_H0 ;  /* 0x20000002ff027230 */ /* 0x000fca0000004100 */
[----:B0-----:R-:W-:-:S04]  /*c230*/  FMUL R3, R2, UR8 ;  /* 0x0000000802037c20 */ /* 0x001fc80008400000 */
[----:B------:R-:W-:Y:S01]  /*c240*/  FFMA R3, R0, UR13, R3 ;  /* 0x0000000d00037c23 */ /* 0x000fe20008000003 */
[----:B------:R-:W-:-:S04]  /*c250*/  PRMT R0, RZ, 0x7610, R0 ;  /* 0x00007610ff007816 */ /* 0x000fc80000000000 */
[----:B------:R-:W-:-:S05]  /*c260*/  F2FP.SATFINITE.E4M3.F32.PACK_AB_MERGE_C R3, RZ, R3, RZ ;  /* 0x00000003ff03723e */ /* 0x000fca00048070ff */
[----:B------:R0:W-:Y:S01]  /*c270*/  @!P6 STG.E.U8 desc[UR40][R26.64+0x41], R3 ;  /* 0x000041031a00e986 */ /* 0x0001e2000c101128 */
[----:B------:R-:W-:Y:S05]  /*c280*/  @P5 BRA `(.L_x_170) ;  /* 0x0000000000045947 */ /* 0x000fea0003800000 */
[----:B------:R0:W5:Y:S02]  /*c290*/  LDG.E.U8 R0, desc[UR40][R32.64+0x48] ;  /* 0x0000482820007981 */ /* 0x000164000c1e1100 */
.L_x_170:
[----:B------:R-:W-:Y:S05]  /*c2a0*/  BSYNC B1 ;  /* 0x0000000000017941 */ /* 0x000fea0003800000 */
.L_x_169:
[----:B------:R-:W2:Y:S01]  /*c2b0*/  LDL.LU R2, [R1] ;  /* 0x0000000001027983 */ /* 0x000ea20000300800 */
[----:B-----5:R-:W-:Y:S01]  /*c2c0*/  LOP3.LUT R0, R0, 0xff, RZ, 0xc0, !PT ;  /* 0x000000ff00007812 */ /* 0x020fe200078ec0ff */
[----:B------:R-:W-:Y:S01]  /*c2d0*/  BSSY B1, `(.L_x_171) ;  /* 0x000000b000017945 */ /* 0x000fe20003800000 */
[----:B------:R-:W-:Y:S02]  /*c2e0*/  ISETP.LT.OR P6, PT, R43, 0x4a, !P3 ;  /* 0x0000004a2b00780c */ /* 0x000fe40005fc1670 */
[----:B------:R-:W-:-:S05]  /*c2f0*/  F2FP.F16.E4M3.UNPACK_B R0, R0 ;  /* 0x00000000ff00723e */ /* 0x000fca00020006ff */
[----:B------:R-:W-:-:S05]  /*c300*/  HADD2.F32 R0, -RZ, R0.H0_H0 ;  /* 0x20000000ff007230 */ /* 0x000fca0000004100 */
[----:B------:R-:W-:-:S04]  /*c310*/  FMUL R0, R0, UR8 ;  /* 0x0000000800007c20 */ /* 0x000fc80008400000 */
[----:B--2---:R-:W-:-:S05]  /*c320*/  FFMA R0, R2, UR13, R0 ;  /* 0x0000000d02007c23 */ /* 0x004fca0008000000 */
[----:B0-----:R-:W-:Y:S02]  /*c330*/  F2FP.SATFINITE.E4M3.F32.PACK_AB_MERGE_C R3, RZ, R0, RZ ;  /* 0x00000000ff03723e */ /* 0x001fe400048070ff */
[----:B------:R-:W-:-:S03]  /*c340*/  PRMT R0, RZ, 0x7610, R0 ;  /* 0x00007610ff007816 */ /* 0x000fc60000000000 */
[----:B------:R0:W-:Y:S01]  /*c350*/  @!P5 STG.E.U8 desc[UR40][R24.64+0x48], R3 ;  /* 0x000048031800d986 */ /* 0x0001e2000c101128 */
[----:B------:R-:W-:Y:S05]  /*c360*/  @P6 BRA `(.L_x_172) ;  /* 0x0000000000046947 */ /* 0x000fea0003800000 */
[----:B------:R2:W5:Y:S02]  /*c370*/  LDG.E.U8 R0, desc[UR40][R32.64+0x49] ;  /* 0x0000492820007981 */ /* 0x000564000c1e1100 */
.L_x_172:
[----:B------:R-:W-:Y:S05]  /*c380*/  BSYNC B1 ;  /* 0x0000000000017941 */ /* 0x000fea0003800000 */
.L_x_171:
[----:B------:R-:W3:Y:S01]  /*c390*/  LDL.LU R2, [R1+0x4] ;  /* 0x0000040001027983 */ /* 0x000ee20000300800 */
[----:B-----5:R-:W-:Y:S01]  /*c3a0*/  LOP3.LUT R0, R0, 0xff, RZ, 0xc0, !PT ;  /* 0x000000ff00007812 */ /* 0x020fe200078ec0ff */
[----:B------:R-:W-:Y:S01]  /*c3b0*/  BSSY B1, `(.L_x_173) ;  /* 0x000000b000017945 */ /* 0x000fe20003800000 */
[----:B------:R-:W-:Y:S02]  /*c3c0*/  ISETP.LT.OR P5, PT, R43, 0x49, !P2 ;  /* 0x000000492b00780c */ /* 0x000fe400057a1670 */
[----:B------:R-:W-:-:S05]  /*c3d0*/  F2FP.F16.E4M3.UNPACK_B R0, R0 ;  /* 0x00000000ff00723e */ /* 0x000fca00020006ff */
[----:B------:R-:W-:-:S05]  /*c3e0*/  HADD2.F32 R0, -RZ, R0.H0_H0 ;  /* 0x20000000ff007230 */ /* 0x000fca0000004100 */
[----:B------:R-:W-:-:S04]  /*c3f0*/  FMUL R0, R0, UR8 ;  /* 0x0000000800007c20 */ /* 0x000fc80008400000 */
[----:B---3--:R-:W-:-:S05]  /*c400*/  FFMA R0, R2, UR13, R0 ;  /* 0x0000000d02007c23 */ /* 0x008fca0008000000 */
[----:B0-----:R-:W-:Y:S02]  /*c410*/  F2FP.SATFINITE.E4M3.F32.PACK_AB_MERGE_C R3, RZ, R0, RZ ;  /* 0x00000000ff03723e */ /* 0x001fe400048070ff */
[----:B------:R-:W-:-:S03]  /*c420*/  PRMT R0, RZ, 0x7610, R0 ;  /* 0x00007610ff007816 */ /* 0x000fc60000000000 */
[----:B------:R0:W-:Y:S01]  /*c430*/  @!P6 STG.E.U8 desc[UR40][R24.64+0x49], R3 ;  /* 0x000049031800e986 */ /* 0x0001e2000c101128 */
[----:B------:R-:W-:Y:S05]  /*c440*/  @P5 BRA `(.L_x_174) ;  /* 0x0000000000045947 */ /* 0x000fea0003800000 */
[----:B------:R3:W5:Y:S02]  /*c450*/  LDG.E.U8 R0, desc[UR40][R34.64+0x48] ;  /* 0x0000482822007981 */ /* 0x000764000c1e1100 */
.L_x_174:
[----:B------:R-:W-:Y:S05]  /*c460*/  BSYNC B1 ;  /* 0x0000000000017941 */ /* 0x000fea0003800000 */
.L_x_173:
[----:B------:R-:W2:Y:S01]  /*c470*/  LDL.LU R2, [R1+0x8] ;  /* 0x0000080001027983 */ /* 0x000ea20000300800 */
        /* <DEDUP_REMOVED lines=12> */
.L_x_176:
[----:B------:R-:W-:Y:S05]  /*c540*/  BSYNC B1 ;  /* 0x0000000000017941 */ /* 0x000fea0003800000 */
.L_x_175:
        /* <DEDUP_REMOVED lines=13> */
.L_x_178:
[----:B------:R-:W-:Y:S05]  /*c620*/  BSYNC B1 ;  /* 0x0000000000017941 */ /* 0x000fea0003800000 */
.L_x_177:
        /* <DEDUP_REMOVED lines=13> */
.L_x_180:
[----:B------:R-:W-:Y:S05]  /*c700*/  BSYNC B1 ;  /* 0x0000000000017941 */ /* 0x000fea0003800000 */
.L_x_179:
        /* <DEDUP_REMOVED lines=13> */
.L_x_182:
[----:B------:R-:W-:Y:S05]  /*c7e0*/  BSYNC B1 ;  /* 0x0000000000017941 */ /* 0x000fea0003800000 */
.L_x_181:
        /* <DEDUP_REMOVED lines=13> */
.L_x_184:
[----:B------:R-:W-:Y:S05]  /*c8c0*/  BSYNC B1 ;  /* 0x0000000000017941 */ /* 0x000fea0003800000 */
.L_x_183:
        /* <DEDUP_REMOVED lines=13> */
.L_x_186:
[----:B------:R-:W-:Y:S05]  /*c9a0*/  BSYNC B1 ;  /* 0x0000000000017941 */ /* 0x000fea0003800000 */
.L_x_185:
        /* <DEDUP_REMOVED lines=13> */
.L_x_188:
[----:B------:R-:W-:Y:S05]  /*ca80*/  BSYNC B1 ;  /* 0x0000000000017941 */ /* 0x000fea0003800000 */
.L_x_187:
        /* <DEDUP_REMOVED lines=13> */
.L_x_190:
[----:B------:R-:W-:Y:S05]  /*cb60*/  BSYNC B1 ;  /* 0x0000000000017941 */ /* 0x000fea0003800000 */
.L_x_189:
        /* <DEDUP_REMOVED lines=13> */
.L_x_192:
[----:B------:R-:W-:Y:S05]  /*cc40*/  BSYNC B1 ;  /* 0x0000000000017941 */ /* 0x000fea0003800000 */
.L_x_191:
        /* <DEDUP_REMOVED lines=13> */
.L_x_194:
[----:B------:R-:W-:Y:S05]  /*cd20*/  BSYNC B1 ;  /* 0x0000000000017941 */ /* 0x000fea0003800000 */
.L_x_193:
        /* <DEDUP_REMOVED lines=13> */
.L_x_196:
[----:B------:R-:W-:Y:S05]  /*ce00*/  BSYNC B1 ;  /* 0x0000000000017941 */ /* 0x000fea0003800000 */
.L_x_195:
        /* <DEDUP_REMOVED lines=13> */
.L_x_198:
[----:B------:R-:W-:Y:S05]  /*cee0*/  BSYNC B1 ;  /* 0x0000000000017941 */ /* 0x000fea0003800000 */
.L_x_197:
        /* <DEDUP_REMOVED lines=13> */
.L_x_200:
[----:B------:R-:W-:Y:S05]  /*cfc0*/  BSYNC B1 ;  /* 0x0000000000017941 */ /* 0x000fea0003800000 */
.L_x_199:
        /* <DEDUP_REMOVED lines=13> */
.L_x_202:
[----:B------:R-:W-:Y:S05]  /*d0a0*/  BSYNC B1 ;  /* 0x0000000000017941 */ /* 0x000fea0003800000 */
.L_x_201:
        /* <DEDUP_REMOVED lines=13> */
.L_x_204:
[----:B------:R-:W-:Y:S05]  /*d180*/  BSYNC B1 ;  /* 0x0000000000017941 */ /* 0x000fea0003800000 */
.L_x_203:
        /* <DEDUP_REMOVED lines=13> */
.L_x_206:
[----:B------:R-:W-:Y:S05]  /*d260*/  BSYNC B1 ;  /* 0x0000000000017941 */ /* 0x000fea0003800000 */
.L_x_205:
        /* <DEDUP_REMOVED lines=13> */
.L_x_208:
[----:B------:R-:W-:Y:S05]  /*d340*/  BSYNC B1 ;  /* 0x0000000000017941 */ /* 0x000fea0003800000 */
.L_x_207:
        /* <DEDUP_REMOVED lines=13> */
.L_x_210:
[----:B------:R-:W-:Y:S05]  /*d420*/  BSYNC B1 ;  /* 0x0000000000017941 */ /* 0x000fea0003800000 */
.L_x_209:
        /* <DEDUP_REMOVED lines=13> */
.L_x_212:
[----:B------:R-:W-:Y:S05]  /*d500*/  BSYNC B1 ;  /* 0x0000000000017941 */ /* 0x000fea0003800000 */
.L_x_211:
        /* <DEDUP_REMOVED lines=13> */
.L_x_214:
[----:B------:R-:W-:Y:S05]  /*d5e0*/  BSYNC B1 ;  /* 0x0000000000017941 */ /* 0x000fea0003800000 */
.L_x_213:
        /* <DEDUP_REMOVED lines=13> */
.L_x_216:
[----:B------:R-:W-:Y:S05]  /*d6c0*/  BSYNC B1 ;  /* 0x0000000000017941 */ /* 0x000fea0003800000 */
.L_x_215:
        /* <DEDUP_REMOVED lines=13> */
.L_x_218:
[----:B------:R-:W-:Y:S05]  /*d7a0*/  BSYNC B1 ;  /* 0x0000000000017941 */ /* 0x000fea0003800000 */
.L_x_217:
        /* <DEDUP_REMOVED lines=13> */
.L_x_220:
[----:B------:R-:W-:Y:S05]  /*d880*/  BSYNC B1 ;  /* 0x0000000000017941 */ /* 0x000fea0003800000 */
.L_x_219:
        /* <DEDUP_REMOVED lines=13> */
.L_x_222:
[----:B------:R-:W-:Y:S05]  /*d960*/  BSYNC B1 ;  /* 0x0000000000017941 */ /* 0x000fea0003800000 */
.L_x_221:
        /* <DEDUP_REMOVED lines=13> */
.L_x_224:
[----:B------:R-:W-:Y:S05]  /*da40*/  BSYNC B1 ;  /* 0x0000000000017941 */ /* 0x000fea0003800000 */
.L_x_223:
        /* <DEDUP_REMOVED lines=13> */
.L_x_226:
[----:B------:R-:W-:Y:S05]  /*db20*/  BSYNC B1 ;  /* 0x0000000000017941 */ /* 0x000fea0003800000 */
.L_x_225:
        /* <DEDUP_REMOVED lines=13> */
.L_x_228:
[----:B------:R-:W-:Y:S05]  /*dc00*/  BSYNC B1 ;  /* 0x0000000000017941 */ /* 0x000fea0003800000 */
.L_x_227:
        /* <DEDUP_REMOVED lines=13> */
.L_x_230:
[----:B------:R-:W-:Y:S05]  /*dce0*/  BSYNC B1 ;  /* 0x0000000000017941 */ /* 0x000fea0003800000 */
.L_x_229:
        /* <DEDUP_REMOVED lines=13> */
.L_x_232:
[----:B------:R-:W-:Y:S05]  /*ddc0*/  BSYNC B1 ;  /* 0x0000000000017941 */ /* 0x000fea0003800000 */
.L_x_231:
        /* <DEDUP_REMOVED lines=13> */
.L_x_234:
[----:B------:R-:W-:Y:S05]  /*dea0*/  BSYNC B1 ;  /* 0x0000000000017941 */ /* 0x000fea0003800000 */
.L_x_233:
        /* <DEDUP_REMOVED lines=13> */
.L_x_236:
[----:B------:R-:W-:Y:S05]  /*df80*/  BSYNC B1 ;  /* 0x0000000000017941 */ /* 0x000fea0003800000 */
.L_x_235:
        /* <DEDUP_REMOVED lines=13> */
.L_x_238:
[----:B------:R-:W-:Y:S05]  /*e060*/  BSYNC B1 ;  /* 0x0000000000017941 */ /* 0x000fea0003800000 */
.L_x_237:
        /* <DEDUP_REMOVED lines=13> */
.L_x_240:
[----:B------:R-:W-:Y:S05]  /*e140*/  BSYNC B1 ;  /* 0x0000000000017941 */ /* 0x000fea0003800000 */
.L_x_239:
        /* <DEDUP_REMOVED lines=13> */
.L_x_242:
[----:B------:R-:W-:Y:S05]  /*e220*/  BSYNC B1 ;  /* 0x0000000000017941 */ /* 0x000fea0003800000 */
.L_x_241:
        /* <DEDUP_REMOVED lines=13> */
.L_x_244:
[----:B------:R-:W-:Y:S05]  /*e300*/  BSYNC B1 ;  /* 0x0000000000017941 */ /* 0x000fea0003800000 */
.L_x_243:
        /* <DEDUP_REMOVED lines=13> */
.L_x_246:
[----:B------:R-:W-:Y:S05]  /*e3e0*/  BSYNC B1 ;  /* 0x0000000000017941 */ /* 0x000fea0003800000 */
.L_x_245:
        /* <DEDUP_REMOVED lines=13> */
.L_x_248:
[----:B------:R-:W-:Y:S05]  /*e4c0*/  BSYNC B1 ;  /* 0x0000000000017941 */ /* 0x000fea0003800000 */
.L_x_247:
        /* <DEDUP_REMOVED lines=13> */
.L_x_250:
[----:B------:R-:W-:Y:S05]  /*e5a0*/  BSYNC B1 ;  /* 0x0000000000017941 */ /* 0x000fea0003800000 */
.L_x_249:
        /* <DEDUP_REMOVED lines=13> */
.L_x_252:
[----:B------:R-:W-:Y:S05]  /*e680*/  BSYNC B1 ;  /* 0x0000000000017941 */ /* 0x000fea0003800000 */
.L_x_251:
        /* <DEDUP_REMOVED lines=13> */
.L_x_254:
[----:B------:R-:W-:Y:S05]  /*e760*/  BSYNC B1 ;  /* 0x0000000000017941 */ /* 0x000fea0003800000 */
.L_x_253:
        /* <DEDUP_REMOVED lines=13> */
.L_x_256:
[----:B------:R-:W-:Y:S05]  /*e840*/  BSYNC B1 ;  /* 0x0000000000017941 */ /* 0x000fea0003800000 */
.L_x_255:
        /* <DEDUP_REMOVED lines=13> */
.L_x_258:
[----:B------:R-:W-:Y:S05]  /*e920*/  BSYNC B1 ;  /* 0x0000000000017941 */ /* 0x000fea0003800000 */
.L_x_257:
        /* <DEDUP_REMOVED lines=13> */
.L_x_260:
[----:B------:R-:W-:Y:S05]  /*ea00*/  BSYNC B1 ;  /* 0x0000000000017941 */ /* 0x000fea0003800000 */
.L_x_259:
        /* <DEDUP_REMOVED lines=13> */
.L_x_262:
[----:B------:R-:W-:Y:S05]  /*eae0*/  BSYNC B1 ;  /* 0x0000000000017941 */ /* 0x000fea0003800000 */
.L_x_261:
        /* <DEDUP_REMOVED lines=13> */
.L_x_264:
[----:B------:R-:W-:Y:S05]  /*ebc0*/  BSYNC B1 ;  /* 0x0000000000017941 */ /* 0x000fea0003800000 */
.L_x_263:
        /* <DEDUP_REMOVED lines=13> */
.L_x_266:
[----:B------:R-:W-:Y:S05]  /*eca0*/  BSYNC B1 ;  /* 0x0000000000017941 */ /* 0x000fea0003800000 */
.L_x_265:
        /* <DEDUP_REMOVED lines=13> */
.L_x_268:
[----:B------:R-:W-:Y:S05]  /*ed80*/  BSYNC B1 ;  /* 0x0000000000017941 */ /* 0x000fea0003800000 */
.L_x_267:
        /* <DEDUP_REMOVED lines=13> */
.L_x_270:
[----:B------:R-:W-:Y:S05]  /*ee60*/  BSYNC B1 ;  /* 0x0000000000017941 */ /* 0x000fea0003800000 */
.L_x_269:
        /* <DEDUP_REMOVED lines=13> */
.L_x_272:
[----:B------:R-:W-:Y:S05]  /*ef40*/  BSYNC B1 ;  /* 0x0000000000017941 */ /* 0x000fea0003800000 */
.L_x_271:
        /* <DEDUP_REMOVED lines=13> */
.L_x_274:
[----:B------:R-:W-:Y:S05]  /*f020*/  BSYNC B1 ;  /* 0x0000000000017941 */ /* 0x000fea0003800000 */
.L_x_273:
        /* <DEDUP_REMOVED lines=13> */
.L_x_276:
[----:B------:R-:W-:Y:S05]  /*f100*/  BSYNC B1 ;  /* 0x0000000000017941 */ /* 0x000fea0003800000 */
.L_x_275:
        /* <DEDUP_REMOVED lines=13> */
.L_x_278:
[----:B------:R-:W-:Y:S05]  /*f1e0*/  BSYNC B1 ;  /* 0x0000000000017941 */ /* 0x000fea0003800000 */
.L_x_277:
        /* <DEDUP_REMOVED lines=13> */
.L_x_280:
[----:B------:R-:W-:Y:S05]  /*f2c0*/  BSYNC B1 ;  /* 0x0000000000017941 */ /* 0x000fea0003800000 */
.L_x_279:
        /* <DEDUP_REMOVED lines=13> */
.L_x_282:
[----:B------:R-:W-:Y:S05]  /*f3a0*/  BSYNC B1 ;  /* 0x0000000000017941 */ /* 0x000fea0003800000 */
.L_x_281:
        /* <DEDUP_REMOVED lines=13> */
.L_x_284:
[----:B------:R-:W-:Y:S05]  /*f480*/  BSYNC B1 ;  /* 0x0000000000017941 */ /* 0x000fea0003800000 */
.L_x_283:
        /* <DEDUP_REMOVED lines=13> */
.L_x_286:
[----:B------:R-:W-:Y:S05]  /*f560*/  BSYNC B1 ;  /* 0x0000000000017941 */ /* 0x000fea0003800000 */
.L_x_285:
        /* <DEDUP_REMOVED lines=13> */
.L_x_288:
[----:B------:R-:W-:Y:S05]  /*f640*/  BSYNC B1 ;  /* 0x0000000000017941 */ /* 0x000fea0003800000 */
.L_x_287:
        /* <DEDUP_REMOVED lines=13> */
.L_x_290:
[----:B------:R-:W-:Y:S05]  /*f720*/  BSYNC B1 ;  /* 0x0000000000017941 */ /* 0x000fea0003800000 */
.L_x_289:
        /* <DEDUP_REMOVED lines=13> */
.L_x_292:
[----:B------:R-:W-:Y:S05]  /*f800*/  BSYNC B1 ;  /* 0x0000000000017941 */ /* 0x000fea0003800000 */
.L_x_291:
        /* <DEDUP_REMOVED lines=13> */
.L_x_294:
[----:B------:R-:W-:Y:S05]  /*f8e0*/  BSYNC B1 ;  /* 0x0000000000017941 */ /* 0x000fea0003800000 */
.L_x_293:
        /* <DEDUP_REMOVED lines=13> */
.L_x_296:
[----:B------:R-:W-:Y:S05]  /*f9c0*/  BSYNC B1 ;  /* 0x0000000000017941 */ /* 0x000fea0003800000 */
.L_x_295:
        /* <DEDUP_REMOVED lines=13> */
.L_x_298:
[----:B------:R-:W-:Y:S05]  /*faa0*/  BSYNC B1 ;  /* 0x0000000000017941 */ /* 0x000fea0003800000 */
.L_x_297:
        /* <DEDUP_REMOVED lines=13> */
.L_x_300:
[----:B------:R-:W-:Y:S05]  /*fb80*/  BSYNC B1 ;  /* 0x0000000000017941 */ /* 0x000fea0003800000 */
.L_x_299:
        /* <DEDUP_REMOVED lines=13> */
.L_x_302:
[----:B------:R-:W-:Y:S05]  /*fc60*/  BSYNC B1 ;  /* 0x0000000000017941 */ /* 0x000fea0003800000 */
.L_x_301:
        /* <DEDUP_REMOVED lines=13> */
.L_x_304:
[----:B------:R-:W-:Y:S05]  /*fd40*/  BSYNC B1 ;  /* 0x0000000000017941 */ /* 0x000fea0003800000 */
.L_x_303:
        /* <DEDUP_REMOVED lines=13> */
.L_x_306:
[----:B------:R-:W-:Y:S05]  /*fe20*/  BSYNC B1 ;  /* 0x0000000000017941 */ /* 0x000fea0003800000 */
.L_x_305:
        /* <DEDUP_REMOVED lines=13> */
.L_x_308:
[----:B------:R-:W-:Y:S05]  /*ff00*/  BSYNC B1 ;  /* 0x0000000000017941 */ /* 0x000fea0003800000 */
.L_x_307:
        /* <DEDUP_REMOVED lines=13> */
.L_x_310:
[----:B------:R-:W-:Y:S05]  /*ffe0*/  BSYNC B1 ;  /* 0x0000000000017941 */ /* 0x000fea0003800000 */
.L_x_309:
        /* <DEDUP_REMOVED lines=13> */
.L_x_312:
[----:B------:R-:W-:Y:S05]  /*100c0*/  BSYNC B1 ;  /* 0x0000000000017941 */ /* 0x000fea0003800000 */
.L_x_311:
        /* <DEDUP_REMOVED lines=13> */
.L_x_314:
[----:B------:R-:W-:Y:S05]  /*101a0*/  BSYNC B1 ;  /* 0x0000000000017941 */ /* 0x000fea0003800000 */
.L_x_313:
        /* <DEDUP_REMOVED lines=13> */
.L_x_316:
[----:B------:R-:W-:Y:S05]  /*10280*/  BSYNC B1 ;  /* 0x0000000000017941 */ /* 0x000fea0003800000 */
.L_x_315:
        /* <DEDUP_REMOVED lines=13> */
.L_x_318:
[----:B------:R-:W-:Y:S05]  /*10360*/  BSYNC B1 ;  /* 0x0000000000017941 */ /* 0x000fea0003800000 */
.L_x_317:
        /* <DEDUP_REMOVED lines=13> */
.L_x_320:
[----:B------:R-:W-:Y:S05]  /*10440*/  BSYNC B1 ;  /* 0x0000000000017941 */ /* 0x000fea0003800000 */
.L_x_319:
        /* <DEDUP_REMOVED lines=13> */
.L_x_322:
[----:B------:R-:W-:Y:S05]  /*10520*/  BSYNC B1 ;  /* 0x0000000000017941 */ /* 0x000fea0003800000 */
.L_x_321:
        /* <DEDUP_REMOVED lines=13> */
.L_x_324:
[----:B------:R-:W-:Y:S05]  /*10600*/  BSYNC B1 ;  /* 0x0000000000017941 */ /* 0x000fea0003800000 */
.L_x_323:
        /* <DEDUP_REMOVED lines=13> */
.L_x_326:
[----:B------:R-:W-:Y:S05]  /*106e0*/  BSYNC B1 ;  /* 0x0000000000017941 */ /* 0x000fea0003800000 */
.L_x_325:
        /* <DEDUP_REMOVED lines=13> */
.L_x_328:
[----:B------:R-:W-:Y:S05]  /*107c0*/  BSYNC B1 ;  /* 0x0000000000017941 */ /* 0x000fea0003800000 */
.L_x_327:
        /* <DEDUP_REMOVED lines=13> */
.L_x_330:
[----:B------:R-:W-:Y:S05]  /*108a0*/  BSYNC B1 ;  /* 0x0000000000017941 */ /* 0x000fea0003800000 */
.L_x_329:
        /* <DEDUP_REMOVED lines=13> */
.L_x_332:
[----:B------:R-:W-:Y:S05]  /*10980*/  BSYNC B1 ;  /* 0x0000000000017941 */ /* 0x000fea0003800000 */
.L_x_331:
        /* <DEDUP_REMOVED lines=13> */
.L_x_334:
[----:B------:R-:W-:Y:S05]  /*10a60*/  BSYNC B1 ;  /* 0x0000000000017941 */ /* 0x000fea0003800000 */
.L_x_333:
        /* <DEDUP_REMOVED lines=13> */
.L_x_336:
[----:B------:R-:W-:Y:S05]  /*10b40*/  BSYNC B1 ;  /* 0x0000000000017941 */ /* 0x000fea0003800000 */
.L_x_335:
        /* <DEDUP_REMOVED lines=13> */
.L_x_338:
[----:B------:R-:W-:Y:S05]  /*10c20*/  BSYNC B1 ;  /* 0x0000000000017941 */ /* 0x000fea0003800000 */
.L_x_337:
        /* <DEDUP_REMOVED lines=13> */
.L_x_340:
[----:B------:R-:W-:Y:S05]  /*10d00*/  BSYNC B1 ;  /* 0x0000000000017941 */ /* 0x000fea0003800000 */
.L_x_339:
        /* <DEDUP_REMOVED lines=13> */
.L_x_342:
[----:B------:R-:W-:Y:S05]  /*10de0*/  BSYNC B1 ;  /* 0x0000000000017941 */ /* 0x000fea0003800000 */
.L_x_341:
        /* <DEDUP_REMOVED lines=13> */
.L_x_344:
[----:B------:R-:W-:Y:S05]  /*10ec0*/  BSYNC B1 ;  /* 0x0000000000017941 */ /* 0x000fea0003800000 */
.L_x_343:
        /* <DEDUP_REMOVED lines=13> */
.L_x_346:
[----:B------:R-:W-:Y:S05]  /*10fa0*/  BSYNC B1 ;  /* 0x0000000000017941 */ /* 0x000fea0003800000 */
.L_x_345:
        /* <DEDUP_REMOVED lines=13> */
.L_x_348:
[----:B------:R-:W-:Y:S05]  /*11080*/  BSYNC B1 ;  /* 0x0000000000017941 */ /* 0x000fea0003800000 */
.L_x_347:
        /* <DEDUP_REMOVED lines=13> */
.L_x_350:
[----:B------:R-:W-:Y:S05]  /*11160*/  BSYNC B1 ;  /* 0x0000000000017941 */ /* 0x000fea0003800000 */
.L_x_349:
        /* <DEDUP_REMOVED lines=13> */
.L_x_352:
[----:B------:R-:W-:Y:S05]  /*11240*/  BSYNC B1 ;  /* 0x0000000000017941 */ /* 0x000fea0003800000 */
.L_x_351:
[----:B------:R-:W-:Y:S05]  /*11250*/  @P0 BRA `(.L_x_353) ;  /* 0x0000002c00a40947 */ /* 0x000fea0003800000 */
[----:B------:R-:W2:Y:S01]  /*11260*/  LDL.LU R2, [R1+0x16c] ;  /* 0x00016c0001027983 */ /* 0x000ea20000300800 */
[----:B-----5:R-:W-:-:S04]  /*11270*/  LOP3.LUT R0, R0, 0xff, RZ, 0xc0, !PT ;  /* 0x000000ff00007812 */ /* 0x020fc800078ec0ff */
[----:B------:R-:W-:-:S05]  /*11280*/  F2FP.F16.E4M3.UNPACK_B R0, R0 ;  /* 0x00000000ff00723e */ /* 0x000fca00020006ff */
[----:B------:R-:W-:-:S05]  /*11290*/  HADD2.F32 R0, -RZ, R0.H0_H0 ;  /* 0x20000000ff007230 */ /* 0x000fca0000004100 */
[----:B------:R-:W-:-:S04]  /*112a0*/  FMUL R0, R0, UR8 ;  /* 0x0000000800007c20 */ /* 0x000fc80008400000 */
[----:B--2---:R-:W-:-:S05]  /*112b0*/  FFMA R0, R2, UR13, R0 ;  /* 0x0000000d02007c23 */ /* 0x004fca0008000000 */
[----:B0-----:R-:W-:-:S05]  /*112c0*/  F2FP.SATFINITE.E4M3.F32.PACK_AB_MERGE_C R3, RZ, R0, RZ ;  /* 0x00000000ff03723e */ /* 0x001fca00048070ff */
[----:B------:R0:W-:Y:S01]  /*112d0*/  STG.E.U8 desc[UR40][R30.64+0x99], R3 ;  /* 0x000099031e007986 */ /* 0x0001e2000c101128 */
[----:B------:R-:W-:Y:S05]  /*112e0*/  BRA `(.L_x_353) ;  /* 0x0000002c00807947 */ /* 0x000fea0003800000 */
.L_x_32:
[----:B------:R-:W-:Y:S01]  /*112f0*/  ISETP.GE.AND P3, PT, R44, 0x1, PT ;  /* 0x000000012c00780c */ /* 0x000fe20003f66270 */
[----:B------:R-:W-:Y:S01]  /*11300*/  FMUL R228, R228, UR13 ;  /* 0x0000000de4e47c20 */ /* 0x000fe20008400000 */
[----:B------:R-:W-:Y:S01]  /*11310*/  FMUL R227, R227, UR13 ;  /* 0x0000000de3e37c20 */ /* 0x000fe20008400000 */
[----:B------:R-:W-:Y:S01]  /*11320*/  ISETP.GE.AND P2, PT, R44, 0x9, PT ;  /* 0x000000092c00780c */ /* 0x000fe20003f46270 */
[----:B------:R-:W-:Y:S01]  /*11330*/  FMUL R226, R226, UR13 ;  /* 0x0000000de2e27c20 */ /* 0x000fe20008400000 */
[----:B------:R-:W-:Y:S01]  /*11340*/  ISETP.LT.OR P0, PT, R43, 0x1, !P3 ;  /* 0x000000012b00780c */ /* 0x000fe20005f01670 */
[----:B------:R-:W-:Y:S01]  /*11350*/  FMUL R225, R225, UR13 ;  /* 0x0000000de1e17c20 */ /* 0x000fe20008400000 */
[C---:B------:R-:W-:Y:S01]  /*11360*/  ISETP.LT.OR P6, PT, R43.reuse, 0x2, !P3 ;  /* 0x000000022b00780c */ /* 0x040fe20005fc1670 */
[----:B------:R-:W-:Y:S01]  /*11370*/  FMUL R224, R224, UR13 ;  /* 0x0000000de0e07c20 */ /* 0x000fe20008400000 */
[----:B------:R-:W-:Y:S02]  /*11380*/  F2FP.SATFINITE.E4M3.F32.PACK_AB_MERGE_C R33, RZ, R228, RZ ;  /* 0x000000e4ff21723e */ /* 0x000fe400048070ff */
[----:B------:R-:W-:-:S02]  /*11390*/  ISETP.LT.OR P1, PT, R43, 0x2, !P2 ;  /* 0x000000022b00780c */ /* 0x000fc40005721670 */
[----:B------:R-:W-:Y:S02]  /*113a0*/  F2FP.SATFINITE.E4M3.F32.PACK_AB_MERGE_C R227, RZ, R227, RZ ;  /* 0x000000e3ffe3723e */ /* 0x000fe400048070ff */
[----:B------:R-:W-:-:S03]  /*113b0*/  ISETP.LT.OR P5, PT, R43, 0x9, !P3 ;  /* 0x000000092b00780c */ /* 0x000fc60005fa1670 */
[----:B------:R0:W-:Y:S01]  /*113c0*/  @!P0 STG.E.U8 desc[UR40][R24.64], R33 ;  /* 0x0000002118008986 */ /* 0x0001e2000c101128 */
[----:B------:R-:W-:-:S03]  /*113d0*/  ISETP.LT.OR P0, PT, R43, 0x1, !P2 ;  /* 0x000000012b00780c */ /* 0x000fc60005701670 */
[----:B------:R-:W-:Y:S01]  /*113e0*/  @!P6 STG.E.U8 desc[UR40][R24.64+0x1], R227 ;  /* 0x000001e31800e986 */ /* 0x000fe2000c101128 */
[----:B------:R-:W-:Y:S02]  /*113f0*/  ISETP.LT.OR P6, PT, R43, 0xa, !P3 ;  /* 0x0000000a2b00780c */ /* 0x000fe40005fc1670 */
[----:B------:R-:W-:Y:S02]  /*11400*/  F2FP.SATFINITE.E4M3.F32.PACK_AB_MERGE_C R35, RZ, R226, RZ ;  /* 0x000000e2ff23723e */ /* 0x000fe400048070ff */
[----:B------:R-:W-:Y:S01]  /*11410*/  F2FP.SATFINITE.E4M3.F32.PACK_AB_MERGE_C R225, RZ, R225, RZ ;  /* 0x000000e1ffe1723e */ /* 0x000fe200048070ff */
[----:B------:R-:W-:Y:S01]  /*11420*/  FMUL R223, R223, UR13 ;  /* 0x0000000ddfdf7c20 */ /* 0x000fe20008400000 */
[----:B0-----:R-:W-:-:S03]  /*11430*/  F2FP.SATFINITE.E4M3.F32.PACK_AB_MERGE_C R33, RZ, R224, RZ ;  /* 0x000000e0ff21723e */ /* 0x001fc600048070ff */
[----:B------:R0:W-:Y:S01]  /*11440*/  @!P0 STG.E.U8 desc[UR40][R26.64], R35 ;  /* 0x000000231a008986 */ /* 0x0001e2000c101128 */
[----:B------:R-:W-:-:S03]  /*11450*/  ISETP.LT.OR P0, PT, R43, 0x9, !P2 ;  /* 0x000000092b00780c */ /* 0x000fc60005701670 */
[----:B------:R-:W-:Y:S01]  /*11460*/  @!P1 STG.E.U8 desc[UR40][R26.64+0x1], R225 ;  /* 0x000001e11a009986 */ /* 0x000fe2000c101128 */
[C---:B------:R-:W-:Y:S02]  /*11470*/  ISETP.LT.OR P1, PT, R43.reuse, 0xa, !P2 ;  /* 0x0000000a2b00780c */ /* 0x040fe40005721670 */
[----:B------:R-:W-:Y:S01]  /*11480*/  F2FP.SATFINITE.E4M3.F32.PACK_AB_MERGE_C R223, RZ, R223, RZ ;  /* 0x000000dfffdf723e */ /* 0x000fe200048070ff */
[----:B------:R1:W-:Y:S01]  /*11490*/  @!P5 STG.E.U8 desc[UR40][R24.64+0x8], R33 ;  /* 0x000008211800d986 */ /* 0x0003e2000c101128 */
[----:B------:R-:W-:Y:S01]  /*114a0*/  ISETP.LT.OR P5, PT, R43, 0x11, !P3 ;  /* 0x000000112b00780c */ /* 0x000fe20005fa1670 */
[----:B------:R-:W-:Y:S01]  /*114b0*/  FMUL R222, R222, UR13 ;  /* 0x0000000ddede7c20 */ /* 0x000fe20008400000 */
[----:B------:R-:W-:Y:S01]  /*114c0*/  FMUL R221, R221, UR13 ;  /* 0x0000000ddddd7c20 */ /* 0x000fe20008400000 */
[----:B------:R-:W-:Y:S01]  /*114d0*/  FMUL R220, R220, UR13 ;  /* 0x0000000ddcdc7c20 */ /* 0x000fe20008400000 */
[----:B------:R-:W-:Y:S01]  /*114e0*/  @!P6 STG.E.U8 desc[UR40][R24.64+0x9], R223 ;  /* 0x000009df1800e986 */ /* 0x000fe2000c101128 */
[----:B------:R-:W-:-:S02]  /*114f0*/  ISETP.LT.OR P6, PT, R43, 0x12, !P3 ;  /* 0x000000122b00780c */ /* 0x000fc40005fc1670 */
[----:B0-----:R-:W-:Y:S01]  /*11500*/  F2FP.SATFINITE.E4M3.F32.PACK_AB_MERGE_C R35, RZ, R222, RZ ;  /* 0x000000deff23723e */ /* 0x001fe200048070ff */
[----:B------:R-:W-:Y:S01]  /*11510*/  FMUL R219, R219, UR13 ;  /* 0x0000000ddbdb7c20 */ /* 0x000fe20008400000 */
[----:B------:R-:W-:Y:S01]  /*11520*/  F2FP.SATFINITE.E4M3.F32.PACK_AB_MERGE_C R221, RZ, R221, RZ ;  /* 0x000000ddffdd723e */ /* 0x000fe200048070ff */
[----:B------:R-:W-:Y:S01]  /*11530*/  FMUL R217, R217, UR13 ;  /* 0x0000000dd9d97c20 */ /* 0x000fe20008400000 */
[----:B-1----:R-:W-:Y:S01]  /*11540*/  F2FP.SATFINITE.E4M3.F32.PACK_AB_MERGE_C R33, RZ, R220, RZ ;  /* 0x000000dcff21723e */ /* 0x002fe200048070ff */
[----:B------:R0:W-:Y:S01]  /*11550*/  @!P0 STG.E.U8 desc[UR40][R26.64+0x8], R35 ;  /* 0x000008231a008986 */ /* 0x0001e2000c101128 */
[----:B------:R-:W-:-:S03]  /*11560*/  F2FP.SATFINITE.E4M3.F32.PACK_AB_MERGE_C R219, RZ, R219, RZ ;  /* 0x000000dbffdb723e */ /* 0x000fc600048070ff */
[----:B------:R-:W-:Y:S01]  /*11570*/  @!P1 STG.E.U8 desc[UR40][R26.64+0x9], R221 ;  /* 0x000009dd1a009986 */ /* 0x000fe2000c101128 */
[----:B------:R-:W-:-:S03]  /*11580*/  ISETP.LT.OR P1, PT, R43, 0x11, !P2 ;  /* 0x000000112b00780c */ /* 0x000fc60005721670 */
[----:B------:R1:W-:Y:S01]  /*11590*/  @!P5 STG.E.U8 desc[UR40][R24.64+0x10], R33 ;  /* 0x000010211800d986 */ /* 0x0003e2000c101128 */
[C---:B------:R-:W-:Y:S02]  /*115a0*/  ISETP.LT.OR P5, PT, R43.reuse, 0x12, !P2 ;  /* 0x000000122b00780c */ /* 0x040fe400057a1670 */
[C---:B------:R-:W-:Y:S01]  /*115b0*/  ISETP.LT.OR P0, PT, R43.reuse, 0x19, !P3 ;  /* 0x000000192b00780c */ /* 0x040fe20005f01670 */
[----:B------:R-:W-:Y:S01]  /*115c0*/  FMUL R218, R218, UR13 ;  /* 0x0000000ddada7c20 */ /* 0x000fe20008400000 */
[----:B------:R-:W-:Y:S01]  /*115d0*/  @!P6 STG.E.U8 desc[UR40][R24.64+0x11], R219 ;  /* 0x000011db1800e986 */ /* 0x000fe2000c101128 */
[----:B------:R-:W-:Y:S01]  /*115e0*/  FMUL R216, R216, UR13 ;  /* 0x0000000dd8d87c20 */ /* 0x000fe20008400000 */
[----:B------:R-:W-:Y:S01]  /*115f0*/  ISETP.LT.OR P6, PT, R43, 0x1a, !P3 ;  /* 0x0000001a2b00780c */ /* 0x000fe20005fc1670 */
[----:B------:R-:W-:Y:S01]  /*11600*/  FMUL R215, R215, UR13 ;  /* 0x0000000dd7d77c20 */ /* 0x000fe20008400000 */
[----:B------:R-:W-:Y:S01]  /*11610*/  F2FP.SATFINITE.E4M3.F32.PACK_AB_MERGE_C R217, RZ, R217, RZ ;  /* 0x000000d9ffd9723e */ /* 0x000fe200048070ff */
[----:B------:R-:W-:Y:S01]  /*11620*/  FMUL R214, R214, UR13 ;  /* 0x0000000dd6d67c20 */ /* 0x000fe20008400000 */
[----:B0-----:R-:W-:Y:S01]  /*11630*/  F2FP.SATFINITE.E4M3.F32.PACK_AB_MERGE_C R35, RZ, R218, RZ ;  /* 0x000000daff23723e */ /* 0x001fe200048070ff */
[----:B------:R-:W-:Y:S01]  /*11640*/  FMUL R213, R213, UR13 ;  /* 0x0000000dd5d57c20 */ /* 0x000fe20008400000 */
[----:B-1----:R-:W-:Y:S01]  /*11650*/  F2FP.SATFINITE.E4M3.F32.PACK_AB_MERGE_C R33, RZ, R216, RZ ;  /* 0x000000d8ff21723e */ /* 0x002fe200048070ff */
[----:B------:R-:W-:Y:S01]  /*11660*/  @!P5 STG.E.U8 desc[UR40][R26.64+0x11], R217 ;  /* 0x000011d91a00d986 */ /* 0x000fe2000c101128 */
[----:B------:R-:W-:-:S02]  /*11670*/  F2FP.SATFINITE.E4M3.F32.PACK_AB_MERGE_C R215, RZ, R215, RZ ;  /* 0x000000d7ffd7723e */ /* 0x000fc400048070ff */
[----:B------:R-:W-:Y:S01]  /*11680*/  ISETP.LT.OR P5, PT, R43, 0x19, !P2 ;  /* 0x000000192b00780c */ /* 0x000fe200057a1670 */
[----:B------:R0:W-:Y:S01]  /*11690*/  @!P1 STG.E.U8 desc[UR40][R26.64+0x10], R35 ;  /* 0x000010231a009986 */ /* 0x0001e2000c101128 */
[----:B------:R-:W-:-:S03]  /*116a0*/  ISETP.GE.AND P1, PT, R44, 0x81, PT ;  /* 0x000000812c00780c */ /* 0x000fc60003f26270 */
[----:B------:R1:W-:Y:S01]  /*116b0*/  @!P0 STG.E.U8 desc[UR40][R24.64+0x18], R33 ;  /* 0x0000182118008986 */ /* 0x0003e2000c101128 */
[----:B------:R-:W-:-:S03]  /*116c0*/  ISETP.LT.OR P0, PT, R43, 0x1a, !P2 ;  /* 0x0000001a2b00780c */ /* 0x000fc60005701670 */
[----:B------:R-:W-:Y:S01]  /*116d0*/  @!P6 STG.E.U8 desc[UR40][R24.64+0x19], R215 ;  /* 0x000019d71800e986 */ /* 0x000fe2000c101128 */
[----:B------:R-:W-:Y:S01]  /*116e0*/  ISETP.LT.OR P6, PT, R43, 0x1, !P1 ;  /* 0x000000012b00780c */ /* 0x000fe20004fc1670 */
[----:B------:R-:W-:Y:S01]  /*116f0*/  FMUL R212, R212, UR13 ;  /* 0x0000000dd4d47c20 */ /* 0x000fe20008400000 */
[----:B0-----:R-:W-:Y:S01]  /*11700*/  F2FP.SATFINITE.E4M3.F32.PACK_AB_MERGE_C R35, RZ, R214, RZ ;  /* 0x000000d6ff23723e */ /* 0x001fe200048070ff */
[----:B------:R-:W-:Y:S01]  /*11710*/  FMUL R211, R211, UR13 ;  /* 0x0000000dd3d37c20 */ /* 0x000fe20008400000 */
[----:B------:R-:W-:Y:S01]  /*11720*/  F2FP.SATFINITE.E4M3.F32.PACK_AB_MERGE_C R213, RZ, R213, RZ ;  /* 0x000000d5ffd5723e */ /* 0x000fe200048070ff */
[----:B------:R-:W-:Y:S01]  /*11730*/  FMUL R210, R210, UR13 ;  /* 0x0000000dd2d27c20 */ /* 0x000fe20008400000 */
[----:B-1----:R-:W-:Y:S01]  /*11740*/  F2FP.SATFINITE.E4M3.F32.PACK_AB_MERGE_C R33, RZ, R212, RZ ;  /* 0x000000d4ff21723e */ /* 0x002fe200048070ff */
[----:B------:R0:W-:Y:S01]  /*11750*/  @!P5 STG.E.U8 desc[UR40][R26.64+0x18], R35 ;  /* 0x000018231a00d986 */ /* 0x0001e2000c101128 */
[----:B------:R-:W-:-:S03]  /*11760*/  ISETP.LT.OR P5, PT, R43, 0x2, !P1 ;  /* 0x000000022b00780c */ /* 0x000fc60004fa1670 */
[----:B------:R-:W-:Y:S01]  /*11770*/  @!P0 STG.E.U8 desc[UR40][R26.64+0x19], R213 ;  /* 0x000019d51a008986 */ /* 0x000fe2000c101128 */
[----:B------:R-:W-:-:S03]  /*11780*/  ISETP.GE.AND P0, PT, R44, 0x89, PT ;  /* 0x000000892c00780c */ /* 0x000fc60003f06270 */
[----:B------:R1:W-:Y:S01]  /*11790*/  @!P6 STG.E.U8 desc[UR40][R28.64], R33 ;  /* 0x000000211c00e986 */ /* 0x0003e2000c101128 */
[----:B------:R-:W-:Y:S02]  /*117a0*/  ISETP.LT.OR P6, PT, R43, 0x1, !P0 ;  /* 0x000000012b00780c */ /* 0x000fe400047c1670 */
[----:B------:R-:W-:Y:S01]  /*117b0*/  F2FP.SATFINITE.E4M3.F32.PACK_AB_MERGE_C R211, RZ, R211, RZ ;  /* 0x000000d3ffd3723e */ /* 0x000fe200048070ff */
[----:B------:R-:W-:Y:S01]  /*117c0*/  FMUL R209, R209, UR13 ;  /* 0x0000000dd1d17c20 */ /* 0x000fe20008400000 */
[----:B0-----:R-:W-:Y:S01]  /*117d0*/  F2FP.SATFINITE.E4M3.F32.PACK_AB_MERGE_C R35, RZ, R210, RZ ;  /* 0x000000d2ff23723e */ /* 0x001fe200048070ff */
[----:B------:R-:W-:Y:S01]  /*117e0*/  FMUL R208, R208, UR13 ;  /* 0x0000000dd0d07c20 */ /* 0x000fe20008400000 */
[----:B------:R-:W-:Y:S01]  /*117f0*/  FMUL R207, R207, UR13 ;  /* 0x0000000dcfcf7c20 */ /* 0x000fe20008400000 */
[----:B------:R-:W-:Y:S01]  /*11800*/  @!P5 STG.E.U8 desc[UR40][R28.64+0x1], R211 ;  /* 0x000001d31c00d986 */ /* 0x000fe2000c101128 */
[C---:B------:R-:W-:Y:S02]  /*11810*/  ISETP.LT.OR P5, PT, R43.reuse, 0x2, !P0 ;  /* 0x000000022b00780c */ /* 0x040fe400047a1670 */
[----:B------:R-:W-:Y:S01]  /*11820*/  F2FP.SATFINITE.E4M3.F32.PACK_AB_MERGE_C R209, RZ, R209, RZ ;  /* 0x000000d1ffd1723e */ /* 0x000fe200048070ff */
[----:B------:R-:W-:Y:S01]  /*11830*/  FMUL R206, R206, UR13 ;  /* 0x0000000dcece7c20 */ /* 0x000fe20008400000 */
[----:B------:R-:W2:Y:S04]  /*11840*/  LDL.LU R227, [R1+0x10] ;  /* 0x0000100001e37983 */ /* 0x000ea80000300800 */
[----:B------:R0:W-:Y:S01]  /*11850*/  @!P6 STG.E.U8 desc[UR40][R30.64], R35 ;  /* 0x000000231e00e986 */ /* 0x0001e2000c101128 */
[----:B------:R-:W-:-:S02]  /*11860*/  ISETP.LT.OR P6, PT, R43, 0x9, !P1 ;  /* 0x000000092b00780c */ /* 0x000fc40004fc1670 */
[----:B-1----:R-:W-:Y:S01]  /*11870*/  F2FP.SATFINITE.E4M3.F32.PACK_AB_MERGE_C R33, RZ, R208, RZ ;  /* 0x000000d0ff21723e */ /* 0x002fe200048070ff */
[----:B------:R-:W3:Y:S04]  /*11880*/  LDL.LU R226, [R1+0xc] ;  /* 0x00000c0001e27983 */ /* 0x000ee80000300800 */
[----:B------:R-:W-:Y:S01]  /*11890*/  @!P5 STG.E.U8 desc[UR40][R30.64+0x1], R209 ;  /* 0x000001d11e00d986 */ /* 0x000fe2000c101128 */
[C---:B------:R-:W-:Y:S02]  /*118a0*/  ISETP.LT.OR P5, PT, R43.reuse, 0xa, !P1 ;  /* 0x0000000a2b00780c */ /* 0x040fe40004fa1670 */
[----:B------:R-:W-:Y:S01]  /*118b0*/  F2FP.SATFINITE.E4M3.F32.PACK_AB_MERGE_C R207, RZ, R207, RZ ;  /* 0x000000cfffcf723e */ /* 0x000fe200048070ff */
[----:B------:R-:W4:Y:S04]  /*118c0*/  LDL.LU R224, [R1+0x8] ;  /* 0x0000080001e07983 */ /* 0x000f280000300800 */
[----:B------:R1:W-:Y:S01]  /*118d0*/  @!P6 STG.E.U8 desc[UR40][R28.64+0x8], R33 ;  /* 0x000008211c00e986 */ /* 0x0003e2000c101128 */
[----:B------:R-:W-:-:S02]  /*118e0*/  ISETP.LT.OR P6, PT, R43, 0x9, !P0 ;  /* 0x000000092b00780c */ /* 0x000fc400047c1670 */
[----:B0-----:R-:W-:Y:S01]  /*118f0*/  F2FP.SATFINITE.E4M3.F32.PACK_AB_MERGE_C R35, RZ, R206, RZ ;  /* 0x000000ceff23723e */ /* 0x001fe200048070ff */
[----:B------:R-:W2:Y:S04]  /*11900*/  LDL.LU R225, [R1+0x4] ;  /* 0x0000040001e17983 */ /* 0x000ea80000300800 */
[----:B------:R-:W-:Y:S01]  /*11910*/  @!P5 STG.E.U8 desc[UR40][R28.64+0x9], R207 ;  /* 0x000009cf1c00d986 */ /* 0x000fe2000c101128 */
[----:B------:R-:W-:Y:S01]  /*11920*/  ISETP.LT.OR P5, PT, R43, 0xa, !P0 ;  /* 0x0000000a2b00780c */ /* 0x000fe200047a1670 */
[----:B------:R-:W-:Y:S02]  /*11930*/  FMUL R205, R205, UR13 ;  /* 0x0000000dcdcd7c20 */ /* 0x000fe40008400000 */
[----:B------:R-:W4:Y:S04]  /*11940*/  LDL.LU R223, [R1+0x18] ;  /* 0x0000180001df7983 */ /* 0x000f280000300800 */
[----:B------:R-:W4:Y:S04]  /*11950*/  LDL.LU R222, [R1+0x14] ;  /* 0x0000140001de7983 */ /* 0x000f280000300800 */
[----:B------:R-:W3:Y:S01]  /*11960*/  LDL.LU R220, [R1] ;  /* 0x0000000001dc7983 */ /* 0x000ee20000300800 */
[----:B------:R-:W-:Y:S01]  /*11970*/  F2FP.SATFINITE.E4M3.F32.PACK_AB_MERGE_C R205, RZ, R205, RZ ;  /* 0x000000cdffcd723e */ /* 0x000fe200048070ff */
[----:B------:R-:W-:Y:S01]  /*11980*/  FMUL R204, R204, UR13 ;  /* 0x0000000dcccc7c20 */ /* 0x000fe20008400000 */
[----:B------:R-:W-:Y:S01]  /*11990*/  FMUL R203, R203, UR13 ;  /* 0x0000000dcbcb7c20 */ /* 0x000fe20008400000 */
[----:B------:R0:W-:Y:S01]  /*119a0*/  @!P6 STG.E.U8 desc[UR40][R30.64+0x8], R35 ;  /* 0x000008231e00e986 */ /* 0x0001e2000c101128 */
[C---:B------:R-:W-:Y:S01]  /*119b0*/  ISETP.LT.OR P6, PT, R43.reuse, 0x11, !P1 ;  /* 0x000000112b00780c */ /* 0x040fe20004fc1670 */
[----:B------:R-:W-:Y:S01]  /*119c0*/  FMUL R202, R202, UR13 ;  /* 0x0000000dcaca7c20 */ /* 0x000fe20008400000 */
[----:B-1----:R-:W-:Y:S01]  /*119d0*/  F2FP.SATFINITE.E4M3.F32.PACK_AB_MERGE_C R33, RZ, R204, RZ ;  /* 0x000000ccff21723e */ /* 0x002fe200048070ff */
[----:B------:R-:W-:Y:S01]  /*119e0*/  @!P5 STG.E.U8 desc[UR40][R30.64+0x9], R205 ;  /* 0x000009cd1e00d986 */ /* 0x000fe2000c101128 */
[----:B------:R-:W-:Y:S01]  /*119f0*/  ISETP.LT.OR P5, PT, R43, 0x12, !P1 ;  /* 0x000000122b00780c */ /* 0x000fe20004fa1670 */
[----:B------:R-:W-:Y:S01]  /*11a00*/  FMUL R201, R201, UR13 ;  /* 0x0000000dc9c97c20 */ /* 0x000fe20008400000 */
[----:B------:R-:W-:Y:S01]  /*11a10*/  F2FP.SATFINITE.E4M3.F32.PACK_AB_MERGE_C R203, RZ, R203, RZ ;  /* 0x000000cbffcb723e */ /* 0x000fe200048070ff */
[----:B------:R-:W-:Y:S01]  /*11a20*/  FMUL R200, R200, UR13 ;  /* 0x0000000dc8c87c20 */ /* 0x000fe20008400000 */
[----:B------:R-:W-:Y:S01]  /*11a30*/  FMUL R199, R199, UR13 ;  /* 0x0000000dc7c77c20 */ /* 0x000fe20008400000 */
[----:B------:R-:W-:Y:S01]  /*11a40*/  FMUL R198, R198, UR13 ;  /* 0x0000000dc6c67c20 */ /* 0x000fe20008400000 */
[----:B------:R-:W-:Y:S01]  /*11a50*/  F2FP.SATFINITE.E4M3.F32.PACK_AB_MERGE_C R201, RZ, R201, RZ ;  /* 0x000000c9ffc9723e */ /* 0x000fe200048070ff */
[----:B------:R-:W-:Y:S01]  /*11a60*/  FMUL R197, R197, UR13 ;  /* 0x0000000dc5c57c20 */ /* 0x000fe20008400000 */
[----:B0-----:R-:W-:Y:S01]  /*11a70*/  F2FP.SATFINITE.E4M3.F32.PACK_AB_MERGE_C R35, RZ, R202, RZ ;  /* 0x000000caff23723e */ /* 0x001fe200048070ff */
[----:B------:R0:W-:Y:S01]  /*11a80*/  @!P6 STG.E.U8 desc[UR40][R28.64+0x10], R33 ;  /* 0x000010211c00e986 */ /* 0x0001e2000c101128 */
[C---:B------:R-:W-:Y:S01]  /*11a90*/  ISETP.LT.OR P6, PT, R43.reuse, 0x11, !P0 ;  /* 0x000000112b00780c */ /* 0x040fe200047c1670 */
[----:B------:R-:W-:Y:S01]  /*11aa0*/  FMUL R196, R196, UR13 ;  /* 0x0000000dc4c47c20 */ /* 0x000fe20008400000 */
[----:B------:R-:W-:Y:S01]  /*11ab0*/  F2FP.SATFINITE.E4M3.F32.PACK_AB_MERGE_C R199, RZ, R199, RZ ;  /* 0x000000c7ffc7723e */ /* 0x000fe200048070ff */
        /* <DEDUP_REMOVED lines=76> */
[----:B-----5:R-:W-:Y:S01]  /*11f80*/  FMUL R0, R0, UR13 ;  /* 0x0000000d00007c20 */ /* 0x020fe20008400000 */
[----:B------:R-:W-:Y:S01]  /*11f90*/  F2FP.SATFINITE.E4M3.F32.PACK_AB_MERGE_C R5, RZ, R5, RZ ;  /* 0x00000005ff05723e */ /* 0x000fe200048070ff */
[----:B------:R-:W-:Y:S01]  /*11fa0*/  FMUL R2, R2, UR13 ;  /* 0x0000000d02027c20 */ /* 0x000fe20008400000 */
[----:B0-----:R-:W-:Y:S01]  /*11fb0*/  F2FP.SATFINITE.E4M3.F32.PACK_AB_MERGE_C R35, RZ, R190, RZ ;  /* 0x000000beff23723e */ /* 0x001fe200048070ff */
[----:B------:R0:W-:Y:S01]  /*11fc0*/  @!P6 STG.E.U8 desc[UR40][R24.64+0x28], R33 ;  /* 0x000028211800e986 */ /* 0x0001e2000c101128 */
[----:B------:R-:W-:-:S02]  /*11fd0*/  ISETP.LT.OR P6, PT, R43, 0x29, !P2 ;  /* 0x000000292b00780c */ /* 0x000fc400057c1670 */
[----:B------:R-:W-:Y:S01]  /*11fe0*/  F2FP.SATFINITE.E4M3.F32.PACK_AB_MERGE_C R3, RZ, R3, RZ ;  /* 0x00000003ff03723e */ /* 0x000fe200048070ff */
[----:B------:R-:W-:Y:S01]  /*11ff0*/  @!P5 STG.E.U8 desc[UR40][R24.64+0x29], R191 ;  /* 0x000029bf1800d986 */ /* 0x000fe2000c101128 */
[----:B------:R-:W-:Y:S02]  /*12000*/  ISETP.LT.OR P5, PT, R43, 0x2a, !P2 ;  /* 0x0000002a2b00780c */ /* 0x000fe400057a1670 */
[----:B0-----:R-:W-:-:S07]  /*12010*/  F2FP.SATFINITE.E4M3.F32.PACK_AB_MERGE_C R33, RZ, R188, RZ ;  /* 0x000000bcff21723e */ /* 0x001fce00048070ff */
[----:B------:R0:W-:Y:S01]  /*12020*/  @!P6 STG.E.U8 desc[UR40][R26.64+0x28], R35 ;  /* 0x000028231a00e986 */ /* 0x0001e2000c101128 */
[----:B------:R-:W-:-:S03]  /*12030*/  ISETP.LT.OR P6, PT, R43, 0x31, !P3 ;  /* 0x000000312b00780c */ /* 0x000fc60005fc1670 */
        /* <DEDUP_REMOVED lines=13> */
[----:B------:R-:W-:Y:S01]  /*12110*/  @!P6 STG.E.U8 desc[UR40][R24.64+0x38], R33 ;  /* 0x000038211800e986 */ /* 0x000fe2000c101128 */
[----:B------:R-:W-:-:S03]  /*12120*/  ISETP.LT.OR P6, PT, R43, 0x39, !P2 ;  /* 0x000000392b00780c */ /* 0x000fc600057c1670 */
[----:B------:R0:W-:Y:S01]  /*12130*/  @!P5 STG.E.U8 desc[UR40][R24.64+0x39], R23 ;  /* 0x000039171800d986 */ /* 0x0001e2000c101128 */
[----:B------:R-:W-:-:S09]  /*12140*/  ISETP.LT.OR P5, PT, R43, 0x3a, !P2 ;  /* 0x0000003a2b00780c */ /* 0x000fd200057a1670 */
[----:B------:R-:W-:Y:S01]  /*12150*/  @!P6 STG.E.U8 desc[UR40][R26.64+0x38], R35 ;  /* 0x000038231a00e986 */ /* 0x000fe2000c101128 */
[C---:B------:R-:W-:Y:S02]  /*12160*/  ISETP.LT.OR P6, PT, R43.reuse, 0x21, !P1 ;  /* 0x000000212b00780c */ /* 0x040fe40004fc1670 */
[----:B0-----:R-:W-:Y:S01]  /*12170*/  F2FP.SATFINITE.E4M3.F32.PACK_AB_MERGE_C R23, RZ, R20, RZ ;  /* 0x00000014ff17723e */ /* 0x001fe200048070ff */
        /* <DEDUP_REMOVED lines=37> */
[----:B------:R1:W-:Y:S01]  /*123d0*/  @!P6 STG.E.U8 desc[UR40][R30.64+0x38], R9 ;  /* 0x000038091e00e986 */ /* 0x0003e2000c101128 */
[C---:B------:R-:W-:Y:S02]  /*123e0*/  ISETP.LT.OR P6, PT, R43.reuse, 0x41, !P3 ;  /* 0x000000412b00780c */ /* 0x040fe40005fc1670 */
[----:B0-----:R-:W-:Y:S01]  /*123f0*/  F2FP.SATFINITE.E4M3.F32.PACK_AB_MERGE_C R7, RZ, R4, RZ ;  /* 0x00000004ff07723e */ /* 0x001fe200048070ff */
[----:B------:R0:W-:Y:S01]  /*12400*/  @!P5 STG.E.U8 desc[UR40][R30.64+0x39], R5 ;  /* 0x000039051e00d986 */ /* 0x0001e2000c101128 */
[----:B------:R-:W-:Y:S02]  /*12410*/  ISETP.LT.OR P5, PT, R43, 0x42, !P3 ;  /* 0x000000422b00780c */ /* 0x000fe40005fa1670 */
[----:B-1----:R-:W-:-:S07]  /*12420*/  F2FP.SATFINITE.E4M3.F32.PACK_AB_MERGE_C R9, RZ, R0, RZ ;  /* 0x00000000ff09723e */ /* 0x002fce00048070ff */
[----:B------:R1:W-:Y:S01]  /*12430*/  @!P6 STG.E.U8 desc[UR40][R24.64+0x40], R7 ;  /* 0x000040071800e986 */ /* 0x0003e2000c101128 */
[----:B------:R-:W-:Y:S01]  /*12440*/  ISETP.LT.OR P6, PT, R43, 0x41, !P2 ;  /* 0x000000412b00780c */ /* 0x000fe200057c1670 */
[----:B---3--:R-:W-:Y:S01]  /*12450*/  FMUL R0, R220, UR13 ;  /* 0x0000000ddc007c20 */ /* 0x008fe20008400000 */
[----:B0-----:R-:W-:Y:S01]  /*12460*/  F2FP.SATFINITE.E4M3.F32.PACK_AB_MERGE_C R5, RZ, R2, RZ ;  /* 0x00000002ff05723e */ /* 0x001fe200048070ff */
[----:B------:R-:W3:Y:S01]  /*12470*/  LDL.LU R220, [R1+0x1c] ;  /* 0x00001c0001dc7983 */ /* 0x000ee20000300800 */
[----:B--2---:R-:W-:-:S03]  /*12480*/  FMUL R2, R225, UR13 ;  /* 0x0000000de1027c20 */ /* 0x004fc60008400000 */
[----:B------:R0:W-:Y:S01]  /*12490*/  @!P5 STG.E.U8 desc[UR40][R24.64+0x41], R3 ;  /* 0x000041031800d986 */ /* 0x0001e2000c101128 */
[----:B------:R-:W-:-:S03]  /*124a0*/  ISETP.LT.OR P5, PT, R43, 0x42, !P2 ;  /* 0x000000422b00780c */ /* 0x000fc600057a1670 */
[----:B------:R-:W2:Y:S01]  /*124b0*/  LDL.LU R225, [R1+0x20] ;  /* 0x0000200001e17983 */ /* 0x000ea20000300800 */
[----:B-1----:R-:W-:Y:S01]  /*124c0*/  F2FP.SATFINITE.E4M3.F32.PACK_AB_MERGE_C R7, RZ, R2, RZ ;  /* 0x00000002ff07723e */ /* 0x002fe200048070ff */
[----:B------:R-:W-:Y:S02]  /*124d0*/  FMUL R2, R226, UR13 ;  /* 0x0000000de2027c20 */ /* 0x000fe40008400000 */
[----:B------:R1:W-:Y:S01]  /*124e0*/  @!P6 STG.E.U8 desc[UR40][R26.64+0x40], R5 ;  /* 0x000040051a00e986 */ /* 0x0003e2000c101128 */
[----:B------:R-:W-:Y:S02]  /*124f0*/  ISETP.LT.OR P6, PT, R43, 0x49, !P3 ;  /* 0x000000492b00780c */ /* 0x000fe40005fc1670 */
[----:B0-----:R-:W-:Y:S01]  /*12500*/  F2FP.SATFINITE.E4M3.F32.PACK_AB_MERGE_C R3, RZ, R0, RZ ;  /* 0x00000000ff03723e */ /* 0x001fe200048070ff */
[----:B----4-:R-:W-:Y:S02]  /*12510*/  FMUL R0, R224, UR13 ;  /* 0x0000000de0007c20 */ /* 0x010fe40008400000 */
[----:B------:R-:W4:Y:S04]  /*12520*/  LDL.LU R224, [R1+0x24] ;  /* 0x0000240001e07983 */ /* 0x000f280000300800 */
[----:B------:R-:W4:Y:S01]  /*12530*/  LDL.LU R226, [R1+0x28] ;  /* 0x0000280001e27983 */ /* 0x000f220000300800 */
[----:B-1----:R-:W-:Y:S01]  /*12540*/  F2FP.SATFINITE.E4M3.F32.PACK_AB_MERGE_C R5, RZ, R0, RZ ;  /* 0x00000000ff05723e */ /* 0x002fe200048070ff */
[----:B------:R-:W-:-:S02]  /*12550*/  FMUL R0, R227, UR13 ;  /* 0x0000000de3007c20 */ /* 0x000fc40008400000 */
[----:B------:R-:W4:Y:S04]  /*12560*/  LDL.LU R227, [R1+0x2c] ;  /* 0x00002c0001e37983 */ /* 0x000f280000300800 */
[----:B------:R0:W-:Y:S01]  /*12570*/  @!P5 STG.E.U8 desc[UR40][R26.64+0x41], R9 ;  /* 0x000041091a00d986 */ /* 0x0001e2000c101128 */
[----:B------:R-:W-:-:S03]  /*12580*/  ISETP.LT.OR P5, PT, R43, 0x4a, !P3 ;  /* 0x0000004a2b00780c */ /* 0x000fc60005fa1670 */
[----:B------:R1:W-:Y:S01]  /*12590*/  @!P6 STG.E.U8 desc[UR40][R24.64+0x48], R3 ;  /* 0x000048031800e986 */ /* 0x0003e2000c101128 */
[----:B------:R-:W-:-:S09]  /*125a0*/  ISETP.LT.OR P6, PT, R43, 0x49, !P2 ;  /* 0x000000492b00780c */ /* 0x000fd200057c1670 */
[----:B------:R1:W-:Y:S01]  /*125b0*/  @!P5 STG.E.U8 desc[UR40][R24.64+0x49], R7 ;  /* 0x000049071800d986 */ /* 0x0003e2000c101128 */
[C---:B------:R-:W-:Y:S02]  /*125c0*/  ISETP.LT.OR P5, PT, R43.reuse, 0x4a, !P2 ;  /* 0x0000004a2b00780c */ /* 0x040fe400057a1670 */
[----:B0-----:R-:W-:Y:S01]  /*125d0*/  F2FP.SATFINITE.E4M3.F32.PACK_AB_MERGE_C R9, RZ, R2, RZ ;  /* 0x00000002ff09723e */ /* 0x001fe200048070ff */
[----:B------:R-:W-:Y:S01]  /*125e0*/  FMUL R2, R222, UR13 ;  /* 0x0000000dde027c20 */ /* 0x000fe20008400000 */
[----:B------:R0:W-:Y:S01]  /*125f0*/  @!P6 STG.E.U8 desc[UR40][R26.64+0x48], R5 ;  /* 0x000048051a00e986 */ /* 0x0001e2000c101128 */
[----:B------:R-:W-:-:S03]  /*12600*/  ISETP.LT.OR P6, PT, R43, 0x51, !P3 ;  /* 0x000000512b00780c */ /* 0x000fc60005fc1670 */
[----:B------:R-:W4:Y:S01]  /*12610*/  LDL.LU R222, [R1+0x30] ;  /* 0x0000300001de7983 */ /* 0x000f220000300800 */
[----:B-1----:R-:W-:Y:S01]  /*12620*/  F2FP.SATFINITE.E4M3.F32.PACK_AB_MERGE_C R3, RZ, R0, RZ ;  /* 0x00000000ff03723e */ /* 0x002fe200048070ff */
[----:B------:R-:W-:-:S03]  /*12630*/  FMUL R0, R223, UR13 ;  /* 0x0000000ddf007c20 */ /* 0x000fc60008400000 */
[----:B------:R1:W-:Y:S01]  /*12640*/  @!P5 STG.E.U8 desc[UR40][R26.64+0x49], R9 ;  /* 0x000049091a00d986 */ /* 0x0003e2000c101128 */
[----:B------:R-:W-:Y:S02]  /*12650*/  ISETP.LT.OR P5, PT, R43, 0x52, !P3 ;  /* 0x000000522b00780c */ /* 0x000fe40005fa1670 */
[----:B------:R-:W-:Y:S01]  /*12660*/  F2FP.SATFINITE.E4M3.F32.PACK_AB_MERGE_C R7, RZ, R2, RZ ;  /* 0x00000002ff07723e */ /* 0x000fe200048070ff */
[----:B------:R-:W4:Y:S01]  /*12670*/  LDL.LU R223, [R1+0x34] ;  /* 0x0000340001df7983 */ /* 0x000f220000300800 */
[----:B0-----:R-:W-:-:S03]  /*12680*/  F2FP.SATFINITE.E4M3.F32.PACK_AB_MERGE_C R5, RZ, R0, RZ ;  /* 0x00000000ff05723e */ /* 0x001fc600048070ff */
[----:B------:R0:W-:Y:S06]  /*12690*/  @!P6 STG.E.U8 desc[UR40][R24.64+0x50], R3 ;  /* 0x000050031800e986 */ /* 0x0001ec000c101128 */
[----:B------:R4:W-:Y:S01]  /*126a0*/  @!P5 STG.E.U8 desc[UR40][R24.64+0x51], R7 ;  /* 0x000051071800d986 */ /* 0x0009e2000c101128 */
[----:B---3--:R-:W-:-:S03]  /*126b0*/  FMUL R2, R220, UR13 ;  /* 0x0000000ddc027c20 */ /* 0x008fc60008400000 */
[----:B------:R-:W3:Y:S02]  /*126c0*/  LDL.LU R220, [R1+0x38] ;  /* 0x0000380001dc7983 */ /* 0x000ee40000300800 */
[----:B-1----:R-:W-:Y:S01]  /*126d0*/  F2FP.SATFINITE.E4M3.F32.PACK_AB_MERGE_C R9, RZ, R2, RZ ;  /* 0x00000002ff09723e */ /* 0x002fe200048070ff */
[----:B--2---:R-:W-:Y:S02]  /*126e0*/  FMUL R0, R225, UR13 ;  /* 0x0000000de1007c20 */ /* 0x004fe40008400000 */
[----:B------:R-:W2:Y:S03]  /*126f0*/  LDL.LU R225, [R1+0x3c] ;  /* 0x00003c0001e17983 */ /* 0x000ea60000300800 */
[----:B0-----:R-:W-:Y:S01]  /*12700*/  F2FP.SATFINITE.E4M3.F32.PACK_AB_MERGE_C R3, RZ, R0, RZ ;  /* 0x00000000ff03723e */ /* 0x001fe200048070ff */
[----:B----4-:R-:W-:Y:S02]  /*12710*/  FMUL R2, R224, UR13 ;  /* 0x0000000de0027c20 */ /* 0x010fe40008400000 */
[----:B------:R-:W4:Y:S01]  /*12720*/  LDL.LU R224, [R1+0x40] ;  /* 0x0000400001e07983 */ /* 0x000f220000300800 */
[----:B------:R-:W-:-:S02]  /*12730*/  FMUL R0, R226, UR13 ;  /* 0x0000000de2007c20 */ /* 0x000fc40008400000 */
[----:B------:R-:W-:Y:S01]  /*12740*/  F2FP.SATFINITE.E4M3.F32.PACK_AB_MERGE_C R7, RZ, R2, RZ ;  /* 0x00000002ff07723e */ /* 0x000fe200048070ff */
[----:B------:R-:W4:Y:S01]  /*12750*/  LDL.LU R226, [R1+0x44] ;  /* 0x0000440001e27983 */ /* 0x000f220000300800 */
[----:B------:R-:W-:-:S03]  /*12760*/  FMUL R2, R227, UR13 ;  /* 0x0000000de3027c20 */ /* 0x000fc60008400000 */
[----:B------:R-:W4:Y:S01]  /*12770*/  LDL.LU R227, [R1+0x48] ;  /* 0x0000480001e37983 */ /* 0x000f220000300800 */
[C---:B------:R-:W-:Y:S02]  /*12780*/  ISETP.LT.OR P6, PT, R43.reuse, 0x51, !P2 ;  /* 0x000000512b00780c */ /* 0x040fe400057c1670 */
[----:B------:R-:W-:-:S11]  /*12790*/  ISETP.LT.OR P5, PT, R43, 0x52, !P2 ;  /* 0x000000522b00780c */ /* 0x000fd600057a1670 */
        /* <DEDUP_REMOVED lines=12> */
[----:B------:R-:W-:Y:S01]  /*12860*/  FMUL R2, R223, UR13 ;  /* 0x0000000ddf027c20 */ /* 0x000fe20008400000 */
[----:B------:R-:W-:Y:S01]  /*12870*/  F2FP.SATFINITE.E4M3.F32.PACK_AB_MERGE_C R3, RZ, R0, RZ ;  /* 0x00000000ff03723e */ /* 0x000fe200048070ff */
[----:B------:R-:W4:Y:S04]  /*12880*/  LDL.LU R223, [R1+0x50] ;  /* 0x0000500001df7983 */ /* 0x000f280000300800 */
[----:B------:R1:W-:Y:S01]  /*12890*/  @!P6 STG.E.U8 desc[UR40][R26.64+0x58], R5 ;  /* 0x000058051a00e986 */ /* 0x0003e2000c101128 */
[----:B------:R-:W-:Y:S02]  /*128a0*/  ISETP.LT.OR P6, PT, R43, 0x41, !P1 ;  /* 0x000000412b00780c */ /* 0x000fe40004fc1670 */
[----:B0-----:R-:W-:Y:S01]  /*128b0*/  F2FP.SATFINITE.E4M3.F32.PACK_AB_MERGE_C R7, RZ, R2, RZ ;  /* 0x00000002ff07723e */ /* 0x001fe200048070ff */
[----:B------:R0:W-:Y:S10]  /*128c0*/  @!P5 STG.E.U8 desc[UR40][R26.64+0x59], R9 ;  /* 0x000059091a00d986 */ /* 0x0001f4000c101128 */
        /* <DEDUP_REMOVED lines=23> */
[----:B------:R0:W-:Y:S01]  /*12a40*/  @!P6 STG.E.U8 desc[UR40][R28.64+0x48], R3 ;  /* 0x000048031c00e986 */ /* 0x0001e2000c101128 */
[----:B------:R-:W-:Y:S01]  /*12a50*/  ISETP.LT.OR P6, PT, R43, 0x49, !P0 ;  /* 0x000000492b00780c */ /* 0x000fe200047c1670 */
[----:B------:R-:W-:Y:S02]  /*12a60*/  FMUL R2, R222, UR13 ;  /* 0x0000000dde027c20 */ /* 0x000fe40008400000 */
[----:B------:R-:W4:Y:S01]  /*12a70*/  LDL.LU R222, [R1+0x68] ;  /* 0x0000680001de7983 */ /* 0x000f220000300800 */
[----:B-1----:R-:W-:Y:S01]  /*12a80*/  F2FP.SATFINITE.E4M3.F32.PACK_AB_MERGE_C R5, RZ, R0, RZ ;  /* 0x00000000ff05723e */ /* 0x002fe200048070ff */
[----:B------:R-:W-:-:S04]  /*12a90*/  FMUL R0, R223, UR13 ;  /* 0x0000000ddf007c20 */ /* 0x000fc80008400000 */
        /* <DEDUP_REMOVED lines=33> */
[----:B-1----:R-:W-:-:S05]  /*12cb0*/  F2FP.SATFINITE.E4M3.F32.PACK_AB_MERGE_C R7, RZ, R2, RZ ;  /* 0x00000002ff07723e */ /* 0x002fca00048070ff */
[----:B------:R1:W-:Y:S01]  /*12cc0*/  @!P6 STG.E.U8 desc[UR40][R28.64+0x58], R3 ;  /* 0x000058031c00e986 */ /* 0x0003e2000c101128 */
[----:B------:R-:W-:Y:S01]  /*12cd0*/  ISETP.LT.OR P6, PT, R43, 0x59, !P0 ;  /* 0x000000592b00780c */ /* 0x000fe200047c1670 */
[----:B------:R-:W-:Y:S01]  /*12ce0*/  FMUL R2, R223, UR13 ;  /* 0x0000000ddf027c20 */ /* 0x000fe20008400000 */
[----:B------:R-:W-:Y:S01]  /*12cf0*/  F2FP.SATFINITE.E4M3.F32.PACK_AB_MERGE_C R5, RZ, R0, RZ ;  /* 0x00000000ff05723e */ /* 0x000fe200048070ff */
[----:B------:R-:W4:Y:S03]  /*12d00*/  LDL.LU R223, [R1+0x88] ;  /* 0x0000880001df7983 */ /* 0x000f260000300800 */
[----:B0-----:R-:W-:Y:S01]  /*12d10*/  F2FP.SATFINITE.E4M3.F32.PACK_AB_MERGE_C R9, RZ, R2, RZ ;  /* 0x00000002ff09723e */ /* 0x001fe200048070ff */
        /* <DEDUP_REMOVED lines=173> */
[----:B------:R-:W4:Y:S04]  /*137f0*/  LDL.LU R223, [R1+0x114] ;  /* 0x0001140001df7983 */ /* 0x000f280000300800 */
[----:B------:R-:W4:Y:S01]  /*13800*/  LDL.LU R219, [R1+0x118] ;  /* 0x0001180001db7983 */ /* 0x000f220000300800 */
[----:B0-----:R-:W-:-:S03]  /*13810*/  F2FP.SATFINITE.E4M3.F32.PACK_AB_MERGE_C R5, RZ, R0, RZ ;  /* 0x00000000ff05723e */ /* 0x001fc600048070ff */
[----:B------:R0:W-:Y:S04]  /*13820*/  @!P6 STG.E.U8 desc[UR40][R24.64+0x80], R3 ;  /* 0x000080031800e986 */ /* 0x0001e8000c101128 */
[----:B------:R4:W-:Y:S01]  /*13830*/  @!P5 STG.E.U8 desc[UR40][R24.64+0x81], R7 ;  /* 0x000081071800d986 */ /* 0x0009e2000c101128 */
[----:B---3--:R-:W-:-:S05]  /*13840*/  FMUL R2, R220, UR13 ;  /* 0x0000000ddc027c20 */ /* 0x008fca0008400000 */
[----:B-1----:R-:W-:Y:S01]  /*13850*/  F2FP.SATFINITE.E4M3.F32.PACK_AB_MERGE_C R9, RZ, R2, RZ ;  /* 0x00000002ff09723e */ /* 0x002fe200048070ff */
[----:B--2---:R-:W-:Y:S02]  /*13860*/  FMUL R0, R225, UR13 ;  /* 0x0000000de1007c20 */ /* 0x004fe40008400000 */
[----:B------:R-:W2:Y:S03]  /*13870*/  LDL.LU R225, [R1+0x11c] ;  /* 0x00011c0001e17983 */ /* 0x000ea60000300800 */
[----:B0-----:R-:W-:Y:S01]  /*13880*/  F2FP.SATFINITE.E4M3.F32.PACK_AB_MERGE_C R3, RZ, R0, RZ ;  /* 0x00000000ff03723e */ /* 0x001fe200048070ff */
[----:B----4-:R-:W-:Y:S02]  /*13890*/  FMUL R2, R224, UR13 ;  /* 0x0000000de0027c20 */ /* 0x010fe40008400000 */
[----:B------:R-:W3:Y:S01]  /*138a0*/  LDL.LU R224, [R1+0x120] ;  /* 0x0001200001e07983 */ /* 0x000ee20000300800 */
[----:B------:R-:W-:-:S02]  /*138b0*/  FMUL R0, R226, UR13 ;  /* 0x0000000de2007c20 */ /* 0x000fc40008400000 */
[----:B------:R-:W-:Y:S01]  /*138c0*/  F2FP.SATFINITE.E4M3.F32.PACK_AB_MERGE_C R7, RZ, R2, RZ ;  /* 0x00000002ff07723e */ /* 0x000fe200048070ff */
[----:B------:R-:W4:Y:S01]  /*138d0*/  LDL.LU R226, [R1+0x124] ;  /* 0x0001240001e27983 */ /* 0x000f220000300800 */
[----:B------:R-:W-:-:S03]  /*138e0*/  FMUL R2, R227, UR13 ;  /* 0x0000000de3027c20 */ /* 0x000fc60008400000 */
[----:B------:R-:W4:Y:S01]  /*138f0*/  LDL.LU R227, [R1+0x128] ;  /* 0x0001280001e37983 */ /* 0x000f220000300800 */
[C---:B------:R-:W-:Y:S02]  /*13900*/  ISETP.LT.OR P5, PT, R43.reuse, 0x82, !P2 ;  /* 0x000000822b00780c */ /* 0x040fe400057a1670 */
[C---:B------:R-:W-:Y:S01]  /*13910*/  ISETP.LT.OR P6, PT, R43.reuse, 0x81, !P2 ;  /* 0x000000812b00780c */ /* 0x040fe200057c1670 */
[----:B------:R-:W4:Y:S04]  /*13920*/  LDL.LU R221, [R1+0x12c] ;  /* 0x00012c0001dd7983 */ /* 0x000f280000300800 */
[----:B------:R-:W4:Y:S06]  /*13930*/  LDL.LU R220, [R1+0x130] ;  /* 0x0001300001dc7983 */ /* 0x000f2c0000300800 */
[----:B------:R0:W-:Y:S01]  /*13940*/  @!P5 STG.E.U8 desc[UR40][R26.64+0x81], R9 ;  /* 0x000081091a00d986 */ /* 0x0001e2000c101128 */
[----:B------:R-:W-:-:S03]  /*13950*/  ISETP.LT.OR P5, PT, R43, 0x8a, !P3 ;  /* 0x0000008a2b00780c */ /* 0x000fc60005fa1670 */
[----:B------:R1:W-:Y:S01]  /*13960*/  @!P6 STG.E.U8 desc[UR40][R26.64+0x80], R5 ;  /* 0x000080051a00e986 */ /* 0x0003e2000c101128 */
[----:B------:R-:W-:-:S09]  /*13970*/  ISETP.LT.OR P6, PT, R43, 0x89, !P3 ;  /* 0x000000892b00780c */ /* 0x000fd20005fc1670 */
[----:B------:R-:W-:Y:S01]  /*13980*/  @!P5 STG.E.U8 desc[UR40][R24.64+0x89], R7 ;  /* 0x000089071800d986 */ /* 0x000fe2000c101128 */
[C---:B------:R-:W-:Y:S02]  /*13990*/  ISETP.LT.OR P5, PT, R43.reuse, 0x8a, !P2 ;  /* 0x0000008a2b00780c */ /* 0x040fe400057a1670 */
[----:B0-----:R-:W-:Y:S01]  /*139a0*/  F2FP.SATFINITE.E4M3.F32.PACK_AB_MERGE_C R9, RZ, R2, RZ ;  /* 0x00000002ff09723e */ /* 0x001fe200048070ff */
[----:B------:R0:W-:Y:S01]  /*139b0*/  @!P6 STG.E.U8 desc[UR40][R24.64+0x88], R3 ;  /* 0x000088031800e986 */ /* 0x0001e2000c101128 */
[C---:B------:R-:W-:Y:S02]  /*139c0*/  ISETP.LT.OR P6, PT, R43.reuse, 0x89, !P2 ;  /* 0x000000892b00780c */ /* 0x040fe400057c1670 */
[----:B-1----:R-:W-:Y:S01]  /*139d0*/  F2FP.SATFINITE.E4M3.F32.PACK_AB_MERGE_C R5, RZ, R0, RZ ;  /* 0x00000000ff05723e */ /* 0x002fe200048070ff */
[----:B------:R-:W-:Y:S02]  /*139e0*/  FMUL R0, R222, UR13 ;  /* 0x0000000dde007c20 */ /* 0x000fe40008400000 */
[----:B------:R-:W4:Y:S04]  /*139f0*/  LDL.LU R222, [R1+0x134] ;  /* 0x0001340001de7983 */ /* 0x000f280000300800 */
[----:B------:R-:W-:Y:S01]  /*13a00*/  @!P5 STG.E.U8 desc[UR40][R26.64+0x89], R9 ;  /* 0x000089091a00d986 */ /* 0x000fe2000c101128 */
[----:B------:R-:W-:Y:S01]  /*13a10*/  ISETP.LT.OR P5, PT, R43, 0x92, !P3 ;  /* 0x000000922b00780c */ /* 0x000fe20005fa1670 */
[----:B------:R-:W-:Y:S01]  /*13a20*/  FMUL R2, R223, UR13 ;  /* 0x0000000ddf027c20 */ /* 0x000fe20008400000 */
[----:B0-----:R-:W-:Y:S01]  /*13a30*/  F2FP.SATFINITE.E4M3.F32.PACK_AB_MERGE_C R3, RZ, R0, RZ ;  /* 0x00000000ff03723e */ /* 0x001fe200048070ff */
[----:B------:R0:W-:Y:S01]  /*13a40*/  @!P6 STG.E.U8 desc[UR40][R26.64+0x88], R5 ;  /* 0x000088051a00e986 */ /* 0x0001e2000c101128 */
[----:B------:R-:W-:-:S02]  /*13a50*/  FMUL R0, R219, UR13 ;  /* 0x0000000ddb007c20 */ /* 0x000fc40008400000 */
[----:B------:R-:W-:Y:S01]  /*13a60*/  F2FP.SATFINITE.E4M3.F32.PACK_AB_MERGE_C R7, RZ, R2, RZ ;  /* 0x00000002ff07723e */ /* 0x000fe200048070ff */
[----:B------:R-:W4:Y:S02]  /*13a70*/  LDL.LU R223, [R1+0x138] ;  /* 0x0001380001df7983 */ /* 0x000f240000300800 */
[----:B0-----:R-:W-:-:S04]  /*13a80*/  F2FP.SATFINITE.E4M3.F32.PACK_AB_MERGE_C R5, RZ, R0, RZ ;  /* 0x00000000ff05723e */ /* 0x001fc800048070ff */
[----:B------:R0:W-:Y:S01]  /*13a90*/  @!P5 STG.E.U8 desc[UR40][R24.64+0x91], R7 ;  /* 0x000091071800d986 */ /* 0x0001e2000c101128 */
[----:B--2---:R-:W-:-:S03]  /*13aa0*/  FMUL R2, R225, UR13 ;  /* 0x0000000de1027c20 */ /* 0x004fc60008400000 */
[----:B------:R-:W2:Y:S02]  /*13ab0*/  LDL.LU R225, [R1+0x13c] ;  /* 0x00013c0001e17983 */ /* 0x000ea40000300800 */
[----:B------:R-:W-:Y:S01]  /*13ac0*/  F2FP.SATFINITE.E4M3.F32.PACK_AB_MERGE_C R9, RZ, R2, RZ ;  /* 0x00000002ff09723e */ /* 0x000fe200048070ff */
[----:B---3--:R-:W-:Y:S02]  /*13ad0*/  FMUL R0, R224, UR13 ;  /* 0x0000000de0007c20 */ /* 0x008fe40008400000 */
[----:B------:R-:W3:Y:S01]  /*13ae0*/  LDL.LU R224, [R1+0x140] ;  /* 0x0001400001e07983 */ /* 0x000ee20000300800 */
[----:B----4-:R-:W-:Y:S02]  /*13af0*/  FMUL R2, R226, UR13 ;  /* 0x0000000de2027c20 */ /* 0x010fe40008400000 */
[----:B0-----:R-:W-:Y:S01]  /*13b00*/  F2FP.SATFINITE.E4M3.F32.PACK_AB_MERGE_C R7, RZ, R0, RZ ;  /* 0x00000000ff07723e */ /* 0x001fe200048070ff */
[----:B------:R-:W4:Y:S01]  /*13b10*/  LDL.LU R226, [R1+0x144] ;  /* 0x0001440001e27983 */ /* 0x000f220000300800 */
[----:B------:R-:W-:-:S03]  /*13b20*/  FMUL R0, R227, UR13 ;  /* 0x0000000de3007c20 */ /* 0x000fc60008400000 */
[----:B------:R-:W4:Y:S01]  /*13b30*/  LDL.LU R227, [R1+0x148] ;  /* 0x0001480001e37983 */ /* 0x000f220000300800 */
[C---:B------:R-:W-:Y:S02]  /*13b40*/  ISETP.LT.OR P6, PT, R43.reuse, 0x91, !P3 ;  /* 0x000000912b00780c */ /* 0x040fe40005fc1670 */
[C---:B------:R-:W-:Y:S01]  /*13b50*/  ISETP.LT.OR P5, PT, R43.reuse, 0x92, !P2 ;  /* 0x000000922b00780c */ /* 0x040fe200057a1670 */
[----:B------:R-:W4:Y:S10]  /*13b60*/  LDL.LU R219, [R1+0x14c] ;  /* 0x00014c0001db7983 */ /* 0x000f340000300800 */
[----:B------:R-:W-:Y:S01]  /*13b70*/  @!P6 STG.E.U8 desc[UR40][R24.64+0x90], R3 ;  /* 0x000090031800e986 */ /* 0x000fe2000c101128 */
[----:B------:R-:W-:-:S02]  /*13b80*/  ISETP.LT.OR P6, PT, R43, 0x91, !P2 ;  /* 0x000000912b00780c */ /* 0x000fc400057c1670 */
[----:B------:R-:W-:Y:S01]  /*13b90*/  F2FP.SATFINITE.E4M3.F32.PACK_AB_MERGE_C R11, RZ, R2, RZ ;  /* 0x00000002ff0b723e */ /* 0x000fe200048070ff */
[----:B------:R-:W-:Y:S01]  /*13ba0*/  @!P5 STG.E.U8 desc[UR40][R26.64+0x91], R9 ;  /* 0x000091091a00d986 */ /* 0x000fe2000c101128 */
[----:B------:R-:W-:Y:S01]  /*13bb0*/  FMUL R2, R220, UR13 ;  /* 0x0000000ddc027c20 */ /* 0x000fe20008400000 */
[----:B------:R-:W-:-:S08]  /*13bc0*/  ISETP.LT.OR P5, PT, R43, 0x99, !P2 ;  /* 0x000000992b00780c */ /* 0x000fd000057a1670 */
[----:B------:R0:W-:Y:S01]  /*13bd0*/  @!P6 STG.E.U8 desc[UR40][R26.64+0x90], R5 ;  /* 0x000090051a00e986 */ /* 0x0001e2000c101128 */
[C---:B------:R-:W-:Y:S02]  /*13be0*/  ISETP.LT.OR P6, PT, R43.reuse, 0x99, !P3 ;  /* 0x000000992b00780c */ /* 0x040fe40005fc1670 */
[----:B------:R-:W-:Y:S02]  /*13bf0*/  ISETP.LT.OR P3, PT, R43, 0x9a, !P3 ;  /* 0x0000009a2b00780c */ /* 0x000fe40005f61670 */
[----:B0-----:R-:W-:Y:S01]  /*13c00*/  F2FP.SATFINITE.E4M3.F32.PACK_AB_MERGE_C R5, RZ, R0, RZ ;  /* 0x00000000ff05723e */ /* 0x001fe200048070ff */
[----:B------:R-:W-:Y:S02]  /*13c10*/  FMUL R0, R221, UR13 ;  /* 0x0000000ddd007c20 */ /* 0x000fe40008400000 */
[----:B------:R-:W4:Y:S04]  /*13c20*/  LDL.LU R221, [R1+0x150] ;  /* 0x0001500001dd7983 */ /* 0x000f280000300800 */
[----:B------:R-:W4:Y:S01]  /*13c30*/  LDL.LU R220, [R1+0x154] ;  /* 0x0001540001dc7983 */ /* 0x000f220000300800 */
[----:B------:R-:W-:-:S03]  /*13c40*/  FMUL R3, R222, UR13 ;  /* 0x0000000dde037c20 */ /* 0x000fc60008400000 */
[----:B------:R0:W-:Y:S01]  /*13c50*/  @!P6 STG.E.U8 desc[UR40][R24.64+0x98], R7 ;  /* 0x000098071800e986 */ /* 0x0001e2000c101128 */
[----:B------:R-:W-:-:S03]  /*13c60*/  FMUL R4, R223, UR13 ;  /* 0x0000000ddf047c20 */ /* 0x000fc60008400000 */
[----:B------:R-:W4:Y:S01]  /*13c70*/  LDL.LU R222, [R1+0x158] ;  /* 0x0001580001de7983 */ /* 0x000f220000300800 */
[----:B------:R-:W-:-:S03]  /*13c80*/  F2FP.SATFINITE.E4M3.F32.PACK_AB_MERGE_C R9, RZ, R2, RZ ;  /* 0x00000002ff09723e */ /* 0x000fc600048070ff */
[----:B------:R1:W-:Y:S01]  /*13c90*/  @!P3 STG.E.U8 desc[UR40][R24.64+0x99], R11 ;  /* 0x0000990b1800b986 */ /* 0x0003e2000c101128 */
[----:B0-----:R-:W-:-:S03]  /*13ca0*/  F2FP.SATFINITE.E4M3.F32.PACK_AB_MERGE_C R7, RZ, R0, RZ ;  /* 0x00000000ff07723e */ /* 0x001fc600048070ff */
[----:B------:R-:W4:Y:S04]  /*13cb0*/  LDL.LU R223, [R1+0x15c] ;  /* 0x00015c0001df7983 */ /* 0x000f280000300800 */
[----:B------:R0:W-:Y:S01]  /*13cc0*/  @!P5 STG.E.U8 desc[UR40][R26.64+0x98], R5 ;  /* 0x000098051a00d986 */ /* 0x0001e2000c101128 */
[----:B-1----:R-:W-:Y:S01]  /*13cd0*/  F2FP.SATFINITE.E4M3.F32.PACK_AB_MERGE_C R11, RZ, R3, RZ ;  /* 0x00000003ff0b723e */ /* 0x002fe200048070ff */
[----:B--2---:R-:W-:Y:S02]  /*13ce0*/  FMUL R0, R225, UR13 ;  /* 0x0000000de1007c20 */ /* 0x004fe40008400000 */
[----:B------:R-:W2:Y:S03]  /*13cf0*/  LDL.LU R225, [R1+0x160] ;  /* 0x0001600001e17983 */ /* 0x000ea60000300800 */
[----:B0-----:R-:W-:Y:S01]  /*13d00*/  F2FP.SATFINITE.E4M3.F32.PACK_AB_MERGE_C R5, RZ, R0, RZ ;  /* 0x00000000ff05723e */ /* 0x001fe200048070ff */
[----:B---3--:R-:W-:-:S02]  /*13d10*/  FMUL R2, R224, UR13 ;  /* 0x0000000de0027c20 */ /* 0x008fc40008400000 */
[----:B------:R-:W3:Y:S01]  /*13d20*/  LDL.LU R224, [R1+0x164] ;  /* 0x0001640001e07983 */ /* 0x000ee20000300800 */
[----:B----4-:R-:W-:-:S03]  /*13d30*/  FMUL R3, R226, UR13 ;  /* 0x0000000de2037c20 */ /* 0x010fc60008400000 */
[----:B------:R-:W4:Y:S01]  /*13d40*/  LDL.LU R226, [R1+0x168] ;  /* 0x0001680001e27983 */ /* 0x000f220000300800 */
[----:B------:R-:W-:-:S03]  /*13d50*/  FMUL R0, R227, UR13 ;  /* 0x0000000de3007c20 */ /* 0x000fc60008400000 */
[----:B------:R-:W4:Y:S01]  /*13d60*/  LDL.LU R227, [R1+0x16c] ;  /* 0x00016c0001e37983 */ /* 0x000f220000300800 */
[C---:B------:R-:W-:Y:S02]  /*13d70*/  ISETP.LT.OR P2, PT, R43.reuse, 0x9a, !P2 ;  /* 0x0000009a2b00780c */ /* 0x040fe40005741670 */
[C---:B------:R-:W-:Y:S02]  /*13d80*/  ISETP.LT.OR P6, PT, R43.reuse, 0x81, !P1 ;  /* 0x000000812b00780c */ /* 0x040fe40004fc1670 */
[C---:B------:R-:W-:Y:S02]  /*13d90*/  ISETP.LT.OR P3, PT, R43.reuse, 0x82, !P1 ;  /* 0x000000822b00780c */ /* 0x040fe40004f61670 */
[----:B------:R-:W-:-:S07]  /*13da0*/  ISETP.LT.OR P5, PT, R43, 0x81, !P0 ;  /* 0x000000812b00780c */ /* 0x000fce00047a1670 */
[----:B------:R0:W-:Y:S01]  /*13db0*/  @!P2 STG.E.U8 desc[UR40][R26.64+0x99], R7 ;  /* 0x000099071a00a986 */ /* 0x0001e2000c101128 */
[----:B------:R-:W-:-:S03]  /*13dc0*/  ISETP.LT.OR P2, PT, R43, 0x8a, !P1 ;  /* 0x0000008a2b00780c */ /* 0x000fc60004f41670 */
[----:B------:R1:W-:Y:S01]  /*13dd0*/  @!P6 STG.E.U8 desc[UR40][R28.64+0x80], R9 ;  /* 0x000080091c00e986 */ /* 0x0003e2000c101128 */
[----:B------:R-:W-:-:S03]  /*13de0*/  ISETP.LT.OR P6, PT, R43, 0x82, !P0 ;  /* 0x000000822b00780c */ /* 0x000fc600047c1670 */
[----:B------:R1:W-:Y:S01]  /*13df0*/  @!P3 STG.E.U8 desc[UR40][R28.64+0x81], R11 ;  /* 0x0000810b1c00b986 */ /* 0x0003e2000c101128 */
[C---:B------:R-:W-:Y:S02]  /*13e00*/  ISETP.LT.OR P3, PT, R43.reuse, 0x89, !P1 ;  /* 0x000000892b00780c */ /* 0x040fe40004f61670 */
[----:B------:R-:W-:Y:S02]  /*13e10*/  F2FP.SATFINITE.E4M3.F32.PACK_AB_MERGE_C R13, RZ, R4, RZ ;  /* 0x00000004ff0d723e */ /* 0x000fe400048070ff */
[----:B0-----:R-:W-:Y:S02]  /*13e20*/  F2FP.SATFINITE.E4M3.F32.PACK_AB_MERGE_C R7, RZ, R2, RZ ;  /* 0x00000002ff07723e */ /* 0x001fe400048070ff */
[----:B-1----:R-:W-:Y:S01]  /*13e30*/  F2FP.SATFINITE.E4M3.F32.PACK_AB_MERGE_C R9, RZ, R3, RZ ;  /* 0x00000003ff09723e */ /* 0x002fe200048070ff */
[----:B------:R-:W-:Y:S01]  /*13e40*/  @!P5 STG.E.U8 desc[UR40][R30.64+0x80], R13 ;  /* 0x0000800d1e00d986 */ /* 0x000fe2000c101128 */
[----:B------:R-:W-:-:S03]  /*13e50*/  ISETP.LT.OR P5, PT, R43, 0x89, !P0 ;  /* 0x000000892b00780c */ /* 0x000fc600047a1670 */
[----:B------:R0:W-:Y:S01]  /*13e60*/  @!P6 STG.E.U8 desc[UR40][R30.64+0x81], R5 ;  /* 0x000081051e00e986 */ /* 0x0001e2000c101128 */
[----:B------:R-:W-:-:S03]  /*13e70*/  ISETP.LT.OR P6, PT, R43, 0x8a, !P0 ;  /* 0x0000008a2b00780c */ /* 0x000fc600047c1670 */
[----:B------:R1:W-:Y:S01]  /*13e80*/  @!P2 STG.E.U8 desc[UR40][R28.64+0x89], R9 ;  /* 0x000089091c00a986 */ /* 0x0003e2000c101128 */
[----:B------:R-:W-:Y:S01]  /*13e90*/  ISETP.LT.OR P2, PT, R43, 0x92, !P1 ;  /* 0x000000922b00780c */ /* 0x000fe20004f41670 */
[----:B------:R-:W-:Y:S02]  /*13ea0*/  FMUL R2, R219, UR13 ;  /* 0x0000000ddb027c20 */ /* 0x000fe40008400000 */
[----:B------:R1:W-:Y:S01]  /*13eb0*/  @!P3 STG.E.U8 desc[UR40][R28.64+0x88], R7 ;  /* 0x000088071c00b986 */ /* 0x0003e2000c101128 */
[----:B------:R-:W-:Y:S01]  /*13ec0*/  ISETP.LT.OR P3, PT, R43, 0x91, !P1 ;  /* 0x000000912b00780c */ /* 0x000fe20004f61670 */
[----:B------:R-:W-:Y:S01]  /*13ed0*/  FMUL R3, R220, UR13 ;  /* 0x0000000ddc037c20 */ /* 0x000fe20008400000 */
[----:B------:R-:W-:Y:S01]  /*13ee0*/  F2FP.SATFINITE.E4M3.F32.PACK_AB_MERGE_C R11, RZ, R0, RZ ;  /* 0x00000000ff0b723e */ /* 0x000fe200048070ff */
[----:B------:R-:W-:Y:S01]  /*13ef0*/  FMUL R0, R221, UR13 ;  /* 0x0000000ddd007c20 */ /* 0x000fe20008400000 */
[----:B0-----:R-:W-:Y:S02]  /*13f00*/  F2FP.SATFINITE.E4M3.F32.PACK_AB_MERGE_C R5, RZ, R2, RZ ;  /* 0x00000002ff05723e */ /* 0x001fe400048070ff */
[----:B-1----:R-:W-:Y:S01]  /*13f10*/  F2FP.SATFINITE.E4M3.F32.PACK_AB_MERGE_C R9, RZ, R3, RZ ;  /* 0x00000003ff09723e */ /* 0x002fe200048070ff */
[----:B------:R-:W-:Y:S01]  /*13f20*/  @!P5 STG.E.U8 desc[UR40][R30.64+0x88], R11 ;  /* 0x0000880b1e00d986 */ /* 0x000fe2000c101128 */
[----:B------:R-:W-:Y:S01]  /*13f30*/  F2FP.SATFINITE.E4M3.F32.PACK_AB_MERGE_C R7, RZ, R0, RZ ;  /* 0x00000000ff07723e */ /* 0x000fe200048070ff */
[----:B------:R-:W-:-:S02]  /*13f40*/  FMUL R0, R222, UR13 ;  /* 0x0000000dde007c20 */ /* 0x000fc40008400000 */
[----:B------:R-:W-:Y:S01]  /*13f50*/  @!P6 STG.E.U8 desc[UR40][R30.64+0x89], R5 ;  /* 0x000089051e00e986 */ /* 0x000fe2000c101128 */
[C---:B------:R-:W-:Y:S02]  /*13f60*/  ISETP.LT.OR P5, PT, R43.reuse, 0x91, !P0 ;  /* 0x000000912b00780c */ /* 0x040fe400047a1670 */
[C---:B------:R-:W-:Y:S01]  /*13f70*/  ISETP.LT.OR P6, PT, R43.reuse, 0x92, !P0 ;  /* 0x000000922b00780c */ /* 0x040fe200047c1670 */
[----:B------:R-:W-:Y:S01]  /*13f80*/  @!P2 STG.E.U8 desc[UR40][R28.64+0x91], R9 ;  /* 0x000091091c00a986 */ /* 0x000fe2000c101128 */
[C---:B------:R-:W-:Y:S02]  /*13f90*/  ISETP.LT.OR P2, PT, R43.reuse, 0x99, !P1 ;  /* 0x000000992b00780c */ /* 0x040fe40004f41670 */
[C---:B------:R-:W-:Y:S01]  /*13fa0*/  ISETP.LT.OR P1, PT, R43.reuse, 0x9a, !P1 ;  /* 0x0000009a2b00780c */ /* 0x040fe20004f21670 */
[----:B------:R0:W-:Y:S01]  /*13fb0*/  @!P3 STG.E.U8 desc[UR40][R28.64+0x90], R7 ;  /* 0x000090071c00b986 */ /* 0x0001e2000c101128 */
[----:B------:R-:W-:Y:S02]  /*13fc0*/  ISETP.LT.OR P3, PT, R43, 0x99, !P0 ;  /* 0x000000992b00780c */ /* 0x000fe40004761670 */
[----:B------:R-:W-:Y:S01]  /*13fd0*/  F2FP.SATFINITE.E4M3.F32.PACK_AB_MERGE_C R13, RZ, R0, RZ ;  /* 0x00000000ff0d723e */ /* 0x000fe200048070ff */
[----:B------:R-:W-:Y:S01]  /*13fe0*/  FMUL R0, R223, UR13 ;  /* 0x0000000ddf007c20 */ /* 0x000fe20008400000 */
[----:B------:R-:W-:-:S04]  /*13ff0*/  ISETP.LT.OR P0, PT, R43, 0x9a, !P0 ;  /* 0x0000009a2b00780c */ /* 0x000fc80004701670 */
[----:B0-----:R-:W-:Y:S01]  /*14000*/  F2FP.SATFINITE.E4M3.F32.PACK_AB_MERGE_C R7, RZ, R0, RZ ;  /* 0x00000000ff07723e */ /* 0x001fe200048070ff */
[----:B------:R0:W-:Y:S04]  /*14010*/  @!P5 STG.E.U8 desc[UR40][R30.64+0x90], R13 ;  /* 0x0000900d1e00d986 */ /* 0x0001e8000c101128 */
[----:B------:R0:W-:Y:S01]  /*14020*/  @!P6 STG.E.U8 desc[UR40][R30.64+0x91], R7 ;  /* 0x000091071e00e986 */ /* 0x0001e2000c101128 */
[----:B--2---:R-:W-:-:S05]  /*14030*/  FMUL R2, R225, UR13 ;  /* 0x0000000de1027c20 */ /* 0x004fca0008400000 */
[----:B------:R-:W-:Y:S01]  /*14040*/  F2FP.SATFINITE.E4M3.F32.PACK_AB_MERGE_C R9, RZ, R2, RZ ;  /* 0x00000002ff09723e */ /* 0x000fe200048070ff */
[----:B---3--:R-:W-:Y:S01]  /*14050*/  FMUL R3, R224, UR13 ;  /* 0x0000000de0037c20 */ /* 0x008fe20008400000 */
[----:B----4-:R-:W-:Y:S01]  /*14060*/  FMUL R4, R226, UR13 ;  /* 0x0000000de2047c20 */ /* 0x010fe20008400000 */
[----:B------:R-:W-:-:S03]  /*14070*/  FMUL R5, R227, UR13 ;  /* 0x0000000de3057c20 */ /* 0x000fc60008400000 */
[----:B------:R-:W-:Y:S02]  /*14080*/  F2FP.SATFINITE.E4M3.F32.PACK_AB_MERGE_C R3, RZ, R3, RZ ;  /* 0x00000003ff03723e */ /* 0x000fe400048070ff */
[----:B------:R-:W-:Y:S02]  /*14090*/  F2FP.SATFINITE.E4M3.F32.PACK_AB_MERGE_C R11, RZ, R4, RZ ;  /* 0x00000004ff0b723e */ /* 0x000fe400048070ff */
[----:B------:R-:W-:Y:S01]  /*140a0*/  F2FP.SATFINITE.E4M3.F32.PACK_AB_MERGE_C R5, RZ, R5, RZ ;  /* 0x00000005ff05723e */ /* 0x000fe200048070ff */
[----:B------:R0:W-:Y:S04]  /*140b0*/  @!P2 STG.E.U8 desc[UR40][R28.64+0x98], R9 ;  /* 0x000098091c00a986 */ /* 0x0001e8000c101128 */
[----:B------:R0:W-:Y:S04]  /*140c0*/  @!P1 STG.E.U8 desc[UR40][R28.64+0x99], R3 ;  /* 0x000099031c009986 */ /* 0x0001e8000c101128 */
[----:B------:R0:W-:Y:S04]  /*140d0*/  @!P3 STG.E.U8 desc[UR40][R30.64+0x98], R11 ;  /* 0x0000980b1e00b986 */ /* 0x0001e8000c101128 */
[----:B------:R0:W-:Y:S02]  /*140e0*/  @!P0 STG.E.U8 desc[UR40][R30.64+0x99], R5 ;  /* 0x000099051e008986 */ /* 0x0001e4000c101128 */
.L_x_353:
[----:B------:R-:W-:Y:S05]  /*140f0*/  BSYNC B0 ;  /* 0x0000000000007941 */ /* 0x000fea0003800000 */
.L_x_31:
[----:B0-----:R-:W2:Y:S04]  /*14100*/  LDL.LU R3, [R1+0x170] ;  /* 0x0001700001037983 */ /* 0x001ea80000300800 */
[----:B-----5:R-:W2:Y:S01]  /*14110*/  LDL.LU R2, [R1+0x174] ;  /* 0x0001740001027983 */ /* 0x020ea20000300800 */
[----:B------:R-:W-:Y:S01]  /*14120*/  ULDC UR14, c[0x0][0xc] ;  /* 0x00000300000e7ab9 */ /* 0x000fe20000000800 */
[----:B------:R-:W-:Y:S01]  /*14130*/  ULDC UR15, c[0x0][0x10] ;  /* 0x00000400000f7ab9 */ /* 0x000fe20000000800 */
[----:B------:R-:W2:Y:S01]  /*14140*/  LDC R5, c[0x0][0x14] ;  /* 0x00000500ff057b82 */ /* 0x000ea20000000800 */
[----:B------:R-:W-:Y:S01]  /*14150*/  UIMAD.WIDE.U32 UR14, UR14, UR15, URZ ;  /* 0x0000000f0e0e72a5 */ /* 0x000fe2000f8e003f */
[----:B------:R-:W-:-:S05]  /*14160*/  PRMT R0, RZ, 0x7610, R0 ;  /* 0x00007610ff007816 */ /* 0x000fca0000000000 */
[----:B--2---:R-:W-:-:S04]  /*14170*/  IMAD.WIDE.U32 R2, R5, UR14, R2 ;  /* 0x0000000e05027c25 */ /* 0x004fc8000f8e0002 */
[----:B------:R-:W-:Y:S01]  /*14180*/  IMAD R5, R5, UR15, RZ ;  /* 0x0000000f05057c24 */ /* 0x000fe2000f8e02ff */
[----:B------:R-:W-:Y:S01]  /*14190*/  ULDC.64 UR14, c[0x0][0x650] ;  /* 0x00019400000e7ab9 */ /* 0x000fe20000000a00 */
[----:B------:R-:W-:Y:S01]  /*141a0*/  IMAD.MOV.U32 R11, RZ, RZ, R2 ;  /* 0x000000ffff0b7224 */ /* 0x000fe200078e0002 */
[----:B------:R-:W-:Y:S01]  /*141b0*/  ISETP.GE.U32.AND P0, PT, R2, UR14, PT ;  /* 0x0000000e02007c0c */ /* 0x000fe2000bf06070 */
[----:B------:R-:W-:Y:S01]  /*141c0*/  IMAD.IADD R13, R3, 0x1, R5 ;  /* 0x00000001030d7824 */ /* 0x000fe200078e0205 */
[----:B------:R-:W-:Y:S01]  /*141d0*/  UMOV UR14, 0xffffffff ;  /* 0xffffffff000e7882 */ /* 0x000fe20000000000 */
[----:B------:R-:W-:-:S03]  /*141e0*/  IMAD.MOV.U32 R2, RZ, RZ, -0x1 ;  /* 0xffffffffff027424 */ /* 0x000fc600078e00ff */
[----:B------:R0:W-:Y:S01]  /*141f0*/  STL [R1+0x170], R13 ;  /* 0x0001700d01007387 */ /* 0x0001e20000100800 */
[----:B------:R-:W-:-:S03]  /*14200*/  ISETP.GE.U32.AND.EX P0, PT, R13, UR15, PT, P0 ;  /* 0x0000000f0d007c0c */ /* 0x000fc6000bf06100 */
[----:B------:R0:W-:Y:S04]  /*14210*/  STL [R1+0x174], R11 ;  /* 0x0001740b01007387 */ /* 0x0001e80000100800 */
[----:B------:R0:W-:Y:S06]  /*14220*/  STL [R1+0x17c], R2 ;  /* 0x00017c0201007387 */ /* 0x0001ec0000100800 */
[----:B------:R-:W-:Y:S05]  /*14230*/  @P0 BRA `(.L_x_354) ;  /* 0x0000000400740947 */ /* 0x000fea0003800000 */
[----:B------:R-:W2:Y:S01]  /*14240*/  S2R R8, SR_CTAID.X ;  /* 0x0000000000087919 */ /* 0x000ea20000002500 */
[----:B------:R-:W-:Y:S01]  /*14250*/  ULDC.64 UR20, c[0x0][0x628] ;  /* 0x00018a0000147ab9 */ /* 0x000fe20000000a00 */
[----:B------:R-:W0:Y:S01]  /*14260*/  LDC R9, c[0x0][0x144] ;  /* 0x00005100ff097b82 */ /* 0x000e220000000800 */
[----:B------:R-:W-:Y:S01]  /*14270*/  ULDC UR6, c[0x0][0x150] ;  /* 0x0000540000067ab9 */ /* 0x000fe20000000800 */
[----:B------:R-:W0:Y:S01]  /*14280*/  S2R R12, SR_CTAID.Y ;  /* 0x00000000000c7919 */ /* 0x000e220000002600 */
[----:B------:R-:W-:Y:S01]  /*14290*/  ISETP.NE.U32.AND P0, PT, RZ, UR20, PT ;  /* 0x00000014ff007c0c */ /* 0x000fe2000bf05070 */
[----:B------:R-:W-:Y:S01]  /*142a0*/  ULDC UR12, c[0x0][0x630] ;  /* 0x00018c00000c7ab9 */ /* 0x000fe20000000800 */
[----:B------:R-:W-:Y:S02]  /*142b0*/  R2UR UR18, R11 ;  /* 0x000000000b1272ca */ /* 0x000fe400000e0000 */
[----:B------:R-:W-:Y:S01]  /*142c0*/  ISETP.NE.AND.EX P0, PT, RZ, UR21, PT, P0 ;  /* 0x00000015ff007c0c */ /* 0x000fe2000bf05300 */
[----:B------:R-:W0:Y:S01]  /*142d0*/  LDC.64 R6, c[0x0][0x620] ;  /* 0x00018800ff067b82 */ /* 0x000e220000000a00 */
[----:B------:R-:W-:-:S02]  /*142e0*/  R2UR UR19, R13 ;  /* 0x000000000d1372ca */ /* 0x000fc400000e0000 */
[----:B--2---:R-:W-:-:S05]  /*142f0*/  I2FP.F32.U32 R0, R8 ;  /* 0x0000000800007245 */ /* 0x004fca0000201000 */
[----:B------:R-:W-:-:S06]  /*14300*/  FMUL R0, R0, UR6 ;  /* 0x0000000600007c20 */ /* 0x000fcc0008400000 */
[----:B------:R-:W2:Y:S01]  /*14310*/  F2I.U32.TRUNC.NTZ R0, R0 ;  /* 0x0000000000007305 */ /* 0x000ea2000020f000 */
        /* <DEDUP_REMOVED lines=13> */
.L_x_355:
[----:B------:R-:W-:Y:S01]  /*143f0*/  USHF.R.U64 UR14, UR18, UR12, UR19 ;  /* 0x0000000c120e7299 */ /* 0x000fe20008001213 */
[----:B------:R-:W5:Y:S01]  /*14400*/  LDC.64 R20, c[0x0][0x640] ;  /* 0x00019000ff147b82 */ /* 0x000f620000000a00 */
[----:B------:R-:W-:Y:S01]  /*14410*/  USHF.R.U32.HI UR6, URZ, UR12, UR19 ;  /* 0x0000000c3f067299 */ /* 0x000fe20008011613 */
[----:B--2---:R-:W-:Y:S02]  /*14420*/  IMAD.MOV R10, RZ, RZ, -R0 ;  /* 0x000000ffff0a7224 */ /* 0x004fe400078e0a00 */
[----:B0-----:R-:W-:Y:S01]  /*14430*/  IMAD.MOV.U32 R2, RZ, RZ, R11 ;  /* 0x000000ffff027224 */ /* 0x001fe200078e000b */
[----:B------:R-:W-:Y:S01]  /*14440*/  IADD3 R5, P0, RZ, -UR14, RZ ;  /* 0x8000000eff057c10 */ /* 0x000fe2000ff1e0ff */
[----:B------:R-:W-:Y:S02]  /*14450*/  IMAD R17, R9, R10, R8 ;  /* 0x0000000a09117224 */ /* 0x000fe400078e0208 */
[----:B------:R-:W0:Y:S02]  /*14460*/  LDC R4, c[0x0][0x618] ;  /* 0x00018600ff047b82 */ /* 0x000e240000000800 */
[----:B------:R-:W-:Y:S01]  /*14470*/  IMAD.X R3, RZ, RZ, ~UR6, P0 ;  /* 0x80000006ff037e24 */ /* 0x000fe200080e06ff */
[----:B------:R-:W-:-:S03]  /*14480*/  ULDC UR6, c[0x0][0x154] ;  /* 0x0000550000067ab9 */ /* 0x000fc60000000800 */
[-C--:B------:R-:W-:Y:S02]  /*14490*/  IMAD R0, R3, R6.reuse, RZ ;  /* 0x0000000603007224 */ /* 0x080fe400078e02ff */
[----:B------:R-:W2:Y:S01]  /*144a0*/  LDC R14, c[0x0][0x608] ;  /* 0x00018200ff0e7b82 */ /* 0x000ea20000000800 */
[----:B------:R-:W-:Y:S02]  /*144b0*/  IMAD.MOV.U32 R3, RZ, RZ, R13 ;  /* 0x000000ffff037224 */ /* 0x000fe400078e000d */
[----:B------:R-:W-:-:S05]  /*144c0*/  IMAD.WIDE.U32 R2, R5, R6, R2 ;  /* 0x0000000605027225 */ /* 0x000fca00078e0002 */
[----:B------:R-:W1:Y:S01]  /*144d0*/  LDC R18, c[0x0][0x658] ;  /* 0x00019600ff127b82 */ /* 0x000e620000000800 */
[----:B------:R-:W-:Y:S01]  /*144e0*/  IMAD R5, R5, R7, R0 ;  /* 0x0000000705057224 */ /* 0x000fe200078e0200 */
[----:B------:R-:W-:Y:S01]  /*144f0*/  I2FP.F32.U32 R0, R12 ;  /* 0x0000000c00007245 */ /* 0x000fe20000201000 */
[----:B------:R-:W-:Y:S01]  /*14500*/  IMAD.MOV.U32 R7, RZ, RZ, 0x1 ;  /* 0x00000001ff077424 */ /* 0x000fe200078e00ff */
[----:B-----5:R-:W-:Y:S01]  /*14510*/  ISETP.NE.U32.AND P0, PT, R20, RZ, PT ;  /* 0x000000ff1400720c */ /* 0x020fe20003f05070 */
[----:B------:R-:W-:Y:S02]  /*14520*/  IMAD.IADD R3, R3, 0x1, R5 ;  /* 0x0000000103037824 */ /* 0x000fe400078e0205 */
[----:B------:R-:W-:Y:S01]  /*14530*/  FMUL R0, R0, UR6 ;  /* 0x0000000600007c20 */ /* 0x000fe20008400000 */
[----:B------:R-:W3:Y:S01]  /*14540*/  LDC R15, c[0x0][0x148] ;  /* 0x00005200ff0f7b82 */ /* 0x000ee20000000800 */
[----:B------:R-:W-:Y:S01]  /*14550*/  ISETP.NE.AND.EX P0, PT, R21, RZ, PT, P0 ;  /* 0x000000ff1500720c */ /* 0x000fe20003f05300 */
[----:B------:R-:W-:Y:S01]  /*14560*/  IMAD.MOV.U32 R5, RZ, RZ, -0x1 ;  /* 0xffffffffff057424 */ /* 0x000fe200078e00ff */
[-CC-:B0-----:R-:W-:Y:S01]  /*14570*/  SHF.R.U64 R10, R2, R4.reuse, R3.reuse ;  /* 0x00000004020a7219 */ /* 0x181fe20000001203 */
[----:B------:R0:W0:Y:S01]  /*14580*/  F2I.U32.TRUNC.NTZ R13, R0 ;  /* 0x00000000000d7305 */ /* 0x000022000020f000 */
[----:B------:R-:W-:-:S03]  /*14590*/  SHF.R.U32.HI R3, RZ, R4, R3 ;  /* 0x00000004ff037219 */ /* 0x000fc60000011603 */
[----:B------:R-:W0:Y:S01]  /*145a0*/  LDC R16, c[0x0][0x600] ;  /* 0x00018000ff107b82 */ /* 0x000e220000000800 */
[-CC-:B--2---:R-:W-:Y:S02]  /*145b0*/  SHF.R.U64 R8, R10, R14.reuse, R3.reuse ;  /* 0x0000000e0a087219 */ /* 0x184fe40000001203 */
[----:B------:R-:W-:-:S05]  /*145c0*/  SHF.R.U32.HI R3, RZ, R14, R3 ;  /* 0x0000000eff037219 */ /* 0x000fca0000011603 */
[----:B------:R-:W2:Y:S01]  /*145d0*/  LDC R22, c[0x0][0x648] ;  /* 0x00019200ff167b82 */ /* 0x000ea20000000800 */
[-CC-:B-1----:R-:W-:Y:S02]  /*145e0*/  SHF.R.U64 R11, R8, R18.reuse, R3.reuse ;  /* 0x00000012080b7219 */ /* 0x182fe40000001203 */
[-C--:B------:R-:W-:Y:S02]  /*145f0*/  SHF.L.U32 R5, R5, R18.reuse, RZ ;  /* 0x0000001205057219 */ /* 0x080fe400000006ff */
[-C--:B------:R-:W-:Y:S01]  /*14600*/  SHF.R.U32.HI R3, RZ, R18.reuse, R3 ;  /* 0x00000012ff037219 */ /* 0x080fe20000011603 */
[----:B------:R-:W-:Y:S01]  /*14610*/  IMAD.MOV.U32 R2, RZ, RZ, R11 ;  /* 0x000000ffff027224 */ /* 0x000fe200078e000b */
[----:B------:R-:W-:Y:S01]  /*14620*/  SHF.L.U32 R42, R7, R18, RZ ;  /* 0x00000012072a7219 */ /* 0x000fe200000006ff */
[----:B------:R-:W1:Y:S01]  /*14630*/  LDC R23, c[0x0][0x638] ;  /* 0x00018e00ff177b82 */ /* 0x000e620000000800 */
[----:B------:R-:W-:-:S07]  /*14640*/  LOP3.LUT R19, RZ, R5, RZ, 0x33, !PT ;  /* 0x00000005ff137212 */ /* 0x000fce00078e33ff */
[----:B------:R-:W0:Y:S01]  /*14650*/  LDC R24, c[0x0][0x610] ;  /* 0x00018400ff187b82 */ /* 0x000e220000000800 */
[----:B------:R-:W-:Y:S05]  /*14660*/  @!P0 BRA `(.L_x_356) ;  /* 0x0000000000288947 */ /* 0x000fea0003800000 */
[----:B0-----:R-:W0:Y:S02]  /*14670*/  LDC R0, c[0x0][0x64c] ;  /* 0x00019300ff007b82 */ /* 0x001e240000000800 */
[----:B0-----:R-:W-:-:S05]  /*14680*/  IADD3 R7, P0, R11, R0, RZ ;  /* 0x000000000b077210 */ /* 0x001fca0007f1e0ff */
        /* <DEDUP_REMOVED lines=8> */
.L_x_356:
[----:B0-2---:R-:W-:Y:S01]  /*14710*/  SHF.R.U64 R0, R2, R22, R3 ;  /* 0x0000001602007219 */ /* 0x005fe20000001203 */
[----:B------:R-:W-:Y:S01]  /*14720*/  VIADD R5, R16, 0xffffffff ;  /* 0xffffffff10057836 */ /* 0x000fe20000000000 */
[----:B------:R-:W-:Y:S01]  /*14730*/  LOP3.LUT R3, R8, R19, RZ, 0xc0, !PT ;  /* 0x0000001308037212 */ /* 0x000fe200078ec0ff */
[----:B------:R-:W-:Y:S02]  /*14740*/  IMAD.MOV R13, RZ, RZ, -R13 ;  /* 0x000000ffff0d7224 */ /* 0x000fe400078e0a0d */
[----:B------:R-:W-:Y:S02]  /*14750*/  IMAD.MOV R2, RZ, RZ, -R0 ;  /* 0x000000ffff027224 */ /* 0x000fe400078e0a00 */
[----:B------:R-:W-:Y:S01]  /*14760*/  IMAD R42, R42, R0, R3 ;  /* 0x000000002a2a7224 */ /* 0x000fe200078e0203 */
[----:B------:R-:W-:Y:S01]  /*14770*/  LOP3.LUT R3, R10, R5, RZ, 0xc0, !PT ;  /* 0x000000050a037212 */ /* 0x000fe200078ec0ff */
[----:B---3--:R-:W-:Y:S02]  /*14780*/  @P4 IMAD R17, R15, R13, R12 ;  /* 0x0000000d0f114224 */ /* 0x008fe400078e020c */
[----:B-1----:R-:W-:-:S02]  /*14790*/  IMAD R0, R2, R23, R11 ;  /* 0x0000001702007224 */ /* 0x002fc400078e020b */
[----:B------:R-:W-:Y:S02]  /*147a0*/  IMAD.MOV.U32 R2, RZ, RZ, 0x1 ;  /* 0x00000001ff027424 */ /* 0x000fe400078e00ff */
[----:B------:R-:W-:Y:S02]  /*147b0*/  IMAD R42, R42, R24, R17 ;  /* 0x000000182a2a7224 */ /* 0x000fe400078e0211 */
[----:B------:R-:W-:Y:S01]  /*147c0*/  IMAD R3, R0, R16, R3 ;  /* 0x0000001000037224 */ /* 0x000fe200078e0203 */
[----:B------:R-:W-:-:S04]  /*147d0*/  PRMT R0, R2, 0x7610, R0 ;  /* 0x0000761002007816 */ /* 0x000fc80000000000 */
[----:B------:R-:W-:Y:S02]  /*147e0*/  SEL R2, R3, R42, !P4 ;  /* 0x0000002a03027207 */ /* 0x000fe40006000000 */
[----:B------:R-:W-:-:S03]  /*147f0*/  SEL R42, R42, R3, !P4 ;  /* 0x000000032a2a7207 */ /* 0x000fc60006000000 */
[----:B------:R2:W-:Y:S04]  /*14800*/  STL [R1+0x17c], R2 ;  /* 0x00017c0201007387 */ /* 0x0005e80000100800 */
.L_x_354:
[----:B------:R0:W-:Y:S01]  /*14810*/  STL [R1+0x178], R42 ;  /* 0x0001782a01007387 */ /* 0x0001e20000100800 */
[----:B------:R-:W-:-:S13]  /*14820*/  LOP3.LUT P0, RZ, R0, 0xff, RZ, 0xc0, !PT ;  /* 0x000000ff00ff7812 */ /* 0x000fda000780c0ff */
[----:B0-----:R-:W-:Y:S05]  /*14830*/  @P0 BRA `(.L_x_357) ;  /* 0xfffffec800040947 */ /* 0x001fea000383ffff */
[----:B------:R-:W-:Y:S05]  /*14840*/  EXIT ;  /* 0x000000000000794d */ /* 0x000fea0003800000 */
.L_x_3:
[----:B------:R-:W2:Y:S01]  /*14850*/  LDL R15, [R1+0x174] ;  /* 0x00017400010f7983 */ /* 0x000ea20000100800 */
[----:B------:R-:W-:-:S03]  /*14860*/  ULDC.64 UR4, c[0x0][0x650] ;  /* 0x0001940000047ab9 */ /* 0x000fc60000000a00 */
[----:B------:R-:W3:Y:S01]  /*14870*/  LDL R18, [R1+0x170] ;  /* 0x0001700001127983 */ /* 0x000ee20000100800 */
[----:B------:R-:W-:Y:S01]  /*14880*/  PRMT R0, RZ, 0x7610, R0 ;  /* 0x00007610ff007816 */ /* 0x000fe20000000000 */
[----:B------:R-:W-:Y:S02]  /*14890*/  IMAD.MOV.U32 R4, RZ, RZ, -0x1 ;  /* 0xffffffffff047424 */ /* 0x000fe400078e00ff */
[----:B------:R-:W-:Y:S02]  /*148a0*/  IMAD.MOV.U32 R5, RZ, RZ, -0x1 ;  /* 0xffffffffff057424 */ /* 0x000fe400078e00ff */
[----:B------:R-:W-:Y:S01]  /*148b0*/  IMAD.MOV.U32 R6, RZ, RZ, -0x1 ;  /* 0xffffffffff067424 */ /* 0x000fe200078e00ff */
[----:B--2---:R-:W-:-:S04]  /*148c0*/  ISETP.GE.U32.AND P0, PT, R15, UR4, PT ;  /* 0x000000040f007c0c */ /* 0x004fc8000bf06070 */
[----:B---3--:R-:W-:-:S13]  /*148d0*/  ISETP.GE.U32.AND.EX P0, PT, R18, UR5, PT, P0 ;  /* 0x0000000512007c0c */ /* 0x008fda000bf06100 */
[----:B------:R-:W-:Y:S05]  /*148e0*/  @P0 BRA `(.L_x_358) ;  /* 0x0000000400640947 */ /* 0x000fea0003800000 */
[----:B------:R-:W0:Y:S01]  /*148f0*/  LDC.64 R12, c[0x0][0x628] ;  /* 0x00018a00ff0c7b82 */ /* 0x000e220000000a00 */
[----:B------:R-:W-:Y:S02]  /*14900*/  IMAD.MOV.U32 R8, RZ, RZ, R15 ;  /* 0x000000ffff087224 */ /* 0x000fe400078e000f */
[----:B------:R-:W-:-:S05]  /*14910*/  IMAD.MOV.U32 R9, RZ, RZ, R18 ;  /* 0x000000ffff097224 */ /* 0x000fca00078e0012 */
[----:B------:R-:W1:Y:S08]  /*14920*/  LDC R14, c[0x0][0x630] ;  /* 0x00018c00ff0e7b82 */ /* 0x000e700000000800 */
[----:B------:R-:W2:Y:S01]  /*14930*/  LDC.64 R16, c[0x0][0x620] ;  /* 0x00018800ff107b82 */ /* 0x000ea20000000a00 */
[----:B0-----:R-:W-:-:S04]  /*14940*/  ISETP.NE.U32.AND P0, PT, R12, RZ, PT ;  /* 0x000000ff0c00720c */ /* 0x001fc80003f05070 */
[----:B------:R-:W-:-:S13]  /*14950*/  ISETP.NE.AND.EX P0, PT, R13, RZ, PT, P0 ;  /* 0x000000ff0d00720c */ /* 0x000fda0003f05300 */
[----:B-12---:R-:W-:Y:S05]  /*14960*/  @!P0 BRA `(.L_x_359) ;  /* 0x0000000000288947 */ /* 0x006fea0003800000 */
[----:B------:R-:W0:Y:S02]  /*14970*/  LDC R0, c[0x0][0x634] ;  /* 0x00018d00ff007b82 */ /* 0x000e240000000800 */
        /* <DEDUP_REMOVED lines=9> */
.L_x_359:
[-CC-:B------:R-:W-:Y:S01]  /*14a10*/  SHF.R.U64 R11, R8, R14.reuse, R9.reuse ;  /* 0x0000000e080b7219 */ /* 0x180fe20000001209 */
[----:B------:R-:W0:Y:S01]  /*14a20*/  LDC R6, c[0x0][0x618] ;  /* 0x00018600ff067b82 */ /* 0x000e220000000800 */
[----:B------:R-:W-:Y:S01]  /*14a30*/  SHF.R.U32.HI R0, RZ, R14, R9 ;  /* 0x0000000eff007219 */ /* 0x000fe20000011609 */
[----:B------:R-:W-:Y:S01]  /*14a40*/  ULDC UR4, c[0x0][0x150] ;  /* 0x0000540000047ab9 */ /* 0x000fe20000000800 */
[----:B------:R-:W-:Y:S01]  /*14a50*/  IADD3 R3, P0, RZ, -R11, RZ ;  /* 0x8000000bff037210 */ /* 0x000fe20007f1e0ff */
[----:B------:R-:W-:Y:S01]  /*14a60*/  IMAD.MOV.U32 R4, RZ, RZ, R15 ;  /* 0x000000ffff047224 */ /* 0x000fe200078e000f */
[----:B------:R-:W-:Y:S01]  /*14a70*/  I2FP.F32.U32 R8, R2 ;  /* 0x0000000200087245 */ /* 0x000fe20000201000 */
[----:B------:R-:W-:Y:S02]  /*14a80*/  IMAD.MOV.U32 R5, RZ, RZ, R18 ;  /* 0x000000ffff057224 */ /* 0x000fe400078e0012 */
[----:B------:R-:W1:Y:S01]  /*14a90*/  LDC.64 R20, c[0x0][0x640] ;  /* 0x00019000ff147b82 */ /* 0x000e620000000a00 */
[----:B------:R-:W-:-:S02]  /*14aa0*/  IMAD.X R7, RZ, RZ, ~R0, P0 ;  /* 0x000000ffff077224 */ /* 0x000fc400000e0e00 */
[----:B------:R-:W-:Y:S01]  /*14ab0*/  FMUL R9, R8, UR4 ;  /* 0x0000000408097c20 */ /* 0x000fe20008400000 */
[----:B------:R-:W-:Y:S01]  /*14ac0*/  IMAD.WIDE.U32 R4, R3, R16, R4 ;  /* 0x0000001003047225 */ /* 0x000fe200078e0004 */
[----:B------:R-:W-:-:S03]  /*14ad0*/  ULDC UR4, c[0x0][0x154] ;  /* 0x0000550000047ab9 */ /* 0x000fc60000000800 */
[----:B------:R-:W-:Y:S01]  /*14ae0*/  IMAD R0, R7, R16, RZ ;  /* 0x0000001007007224 */ /* 0x000fe200078e02ff */
[----:B------:R-:W2:Y:S01]  /*14af0*/  LDC R13, c[0x0][0x144] ;  /* 0x00005100ff0d7b82 */ /* 0x000ea20000000800 */
[----:B------:R-:W3:Y:S02]  /*14b00*/  F2I.U32.TRUNC.NTZ R9, R9 ;  /* 0x0000000900097305 */ /* 0x000ee4000020f000 */
[----:B------:R-:W-:-:S04]  /*14b10*/  IMAD R3, R3, R17, R0 ;  /* 0x0000001103037224 */ /* 0x000fc800078e0200 */
[----:B------:R-:W-:Y:S01]  /*14b20*/  IMAD.IADD R3, R5, 0x1, R3 ;  /* 0x0000000105037824 */ /* 0x000fe200078e0203 */
[----:B------:R-:W4:Y:S04]  /*14b30*/  LDC R12, c[0x0][0x608] ;  /* 0x00018200ff0c7b82 */ /* 0x000f280000000800 */
[----:B0-----:R-:W-:Y:S02]  /*14b40*/  SHF.R.U64 R8, R4, R6, R3 ;  /* 0x0000000604087219 */ /* 0x001fe40000001203 */
[----:B------:R-:W-:Y:S02]  /*14b50*/  I2FP.F32.U32 R4, R10 ;  /* 0x0000000a00047245 */ /* 0x000fe40000201000 */
[----:B------:R-:W0:Y:S01]  /*14b60*/  LDC R7, c[0x0][0x658] ;  /* 0x00019600ff077b82 */ /* 0x000e220000000800 */
[----:B-1----:R-:W-:Y:S01]  /*14b70*/  ISETP.NE.U32.AND P0, PT, R20, RZ, PT ;  /* 0x000000ff1400720c */ /* 0x002fe20003f05070 */
[----:B---3--:R-:W-:Y:S01]  /*14b80*/  IMAD.MOV R0, RZ, RZ, -R9 ;  /* 0x000000ffff007224 */ /* 0x008fe200078e0a09 */
[----:B------:R-:W-:Y:S01]  /*14b90*/  SHF.R.U32.HI R3, RZ, R6, R3 ;  /* 0x00000006ff037219 */ /* 0x000fe20000011603 */
[----:B------:R-:W-:Y:S01]  /*14ba0*/  FMUL R4, R4, UR4 ;  /* 0x0000000404047c20 */ /* 0x000fe20008400000 */
[----:B------:R-:W-:Y:S01]  /*14bb0*/  ISETP.NE.AND.EX P0, PT, R21, RZ, PT, P0 ;  /* 0x000000ff1500720c */ /* 0x000fe20003f05300 */
[----:B------:R-:W-:-:S02]  /*14bc0*/  IMAD.MOV.U32 R6, RZ, RZ, -0x1 ;  /* 0xffffffffff067424 */ /* 0x000fc400078e00ff */
[----:B------:R-:W1:Y:S01]  /*14bd0*/  LDC R17, c[0x0][0x148] ;  /* 0x00005200ff117b82 */ /* 0x000e620000000800 */
[----:B--2---:R-:W-:Y:S02]  /*14be0*/  IMAD R19, R13, R0, R2 ;  /* 0x000000000d137224 */ /* 0x004fe400078e0202 */
[----:B------:R-:W-:-:S05]  /*14bf0*/  IMAD.MOV.U32 R2, RZ, RZ, 0x1 ;  /* 0x00000001ff027424 */ /* 0x000fca00078e00ff */
[----:B------:R-:W2:Y:S01]  /*14c00*/  LDC R14, c[0x0][0x600] ;  /* 0x00018000ff0e7b82 */ /* 0x000ea20000000800 */
[-CC-:B----4-:R-:W-:Y:S02]  /*14c10*/  SHF.R.U64 R13, R8, R12.reuse, R3.reuse ;  /* 0x0000000c080d7219 */ /* 0x190fe40000001203 */
[----:B------:R-:W-:Y:S02]  /*14c20*/  SHF.R.U32.HI R0, RZ, R12, R3 ;  /* 0x0000000cff007219 */ /* 0x000fe40000011603 */
[----:B------:R3:W4:Y:S03]  /*14c30*/  F2I.U32.TRUNC.NTZ R12, R4 ;  /* 0x00000004000c7305 */ /* 0x000726000020f000 */
[----:B------:R-:W1:Y:S01]  /*14c40*/  LDC R16, c[0x0][0x648] ;  /* 0x00019200ff107b82 */ /* 0x000e620000000800 */
[-C--:B0-----:R-:W-:Y:S02]  /*14c50*/  SHF.R.U64 R15, R13, R7.reuse, R0 ;  /* 0x000000070d0f7219 */ /* 0x081fe40000001200 */
[----:B------:R-:W-:-:S02]  /*14c60*/  SHF.L.U32 R6, R6, R7, RZ ;  /* 0x0000000706067219 */ /* 0x000fc400000006ff */
[-C--:B------:R-:W-:Y:S01]  /*14c70*/  SHF.L.U32 R22, R2, R7.reuse, RZ ;  /* 0x0000000702167219 */ /* 0x080fe200000006ff */
[----:B------:R-:W-:Y:S01]  /*14c80*/  IMAD.MOV.U32 R2, RZ, RZ, R15 ;  /* 0x000000ffff027224 */ /* 0x000fe200078e000f */
[----:B------:R-:W-:Y:S01]  /*14c90*/  SHF.R.U32.HI R3, RZ, R7, R0 ;  /* 0x00000007ff037219 */ /* 0x000fe20000011600 */
[----:B------:R-:W0:Y:S01]  /*14ca0*/  LDC R18, c[0x0][0x638] ;  /* 0x00018e00ff127b82 */ /* 0x000e220000000800 */
[----:B------:R-:W-:-:S07]  /*14cb0*/  LOP3.LUT R24, RZ, R6, RZ, 0x33, !PT ;  /* 0x00000006ff187212 */ /* 0x000fce00078e33ff */
[----:B------:R-:W0:Y:S01]  /*14cc0*/  LDC R23, c[0x0][0x610] ;  /* 0x00018400ff177b82 */ /* 0x000e220000000800 */
[----:B---34-:R-:W-:Y:S05]  /*14cd0*/  @!P0 BRA `(.L_x_360) ;  /* 0x0000000000288947 */ /* 0x018fea0003800000 */
[----:B------:R-:W3:Y:S02]  /*14ce0*/  LDC R0, c[0x0][0x64c] ;  /* 0x00019300ff007b82 */ /* 0x000ee40000000800 */
[----:B---3--:R-:W-:-:S05]  /*14cf0*/  IADD3 R7, P0, R15, R0, RZ ;  /* 0x000000000f077210 */ /* 0x008fca0007f1e0ff */
        /* <DEDUP_REMOVED lines=8> */
.L_x_360:
[----:B-1----:R-:W-:Y:S01]  /*14d80*/  SHF.R.U64 R3, R2, R16, R3 ;  /* 0x0000001002037219 */ /* 0x002fe20000001203 */
[----:B--2---:R-:W-:Y:S01]  /*14d90*/  VIADD R5, R14, 0xffffffff ;  /* 0xffffffff0e057836 */ /* 0x004fe20000000000 */
[----:B------:R-:W-:Y:S01]  /*14da0*/  LOP3.LUT R0, R13, R24, RZ, 0xc0, !PT ;  /* 0x000000180d007212 */ /* 0x000fe200078ec0ff */
[----:B------:R-:W-:Y:S02]  /*14db0*/  IMAD.MOV R12, RZ, RZ, -R12 ;  /* 0x000000ffff0c7224 */ /* 0x000fe400078e0a0c */
[----:B------:R-:W-:Y:S02]  /*14dc0*/  IMAD.MOV R2, RZ, RZ, -R3 ;  /* 0x000000ffff027224 */ /* 0x000fe400078e0a03 */
[----:B------:R-:W-:Y:S01]  /*14dd0*/  IMAD R4, R22, R3, R0 ;  /* 0x0000000316047224 */ /* 0x000fe200078e0200 */
[----:B------:R-:W-:Y:S01]  /*14de0*/  LOP3.LUT R3, R8, R5, RZ, 0xc0, !PT ;  /* 0x0000000508037212 */ /* 0x000fe200078ec0ff */
[----:B------:R-:W-:Y:S02]  /*14df0*/  @P4 IMAD R19, R17, R12, R10 ;  /* 0x0000000c11134224 */ /* 0x000fe400078e020a */
[----:B0-----:R-:W-:-:S02]  /*14e00*/  IMAD R0, R2, R18, R15 ;  /* 0x0000001202007224 */ /* 0x001fc400078e020f */
[----:B------:R-:W-:Y:S02]  /*14e10*/  IMAD R4, R4, R23, R19 ;  /* 0x0000001704047224 */ /* 0x000fe400078e0213 */
[----:B------:R-:W-:Y:S02]  /*14e20*/  IMAD R3, R0, R14, R3 ;  /* 0x0000000e00037224 */ /* 0x000fe400078e0203 */
[----:B------:R-:W-:Y:S02]  /*14e30*/  IMAD.MOV.U32 R2, RZ, RZ, 0x1 ;  /* 0x00000001ff027424 */ /* 0x000fe400078e00ff */
[----:B------:R-:W-:Y:S01]  /*14e40*/  IMAD.MOV.U32 R6, RZ, RZ, R11 ;  /* 0x000000ffff067224 */ /* 0x000fe200078e000b */
[----:B------:R-:W-:Y:S02]  /*14e50*/  SEL R5, R3, R4, !P4 ;  /* 0x0000000403057207 */ /* 0x000fe40006000000 */
[----:B------:R-:W-:Y:S02]  /*14e60*/  PRMT R0, R2, 0x7610, R0 ;  /* 0x0000761002007816 */ /* 0x000fe40000000000 */
[----:B------:R-:W-:-:S07]  /*14e70*/  SEL R4, R4, R3, !P4 ;  /* 0x0000000304047207 */ /* 0x000fce0006000000 */
.L_x_358:
[----:B------:R-:W-:-:S08]  /*14e80*/  NOP ;  /* 0x0000000000007918 */ /* 0x000fd00000000000 */
[----:B------:R-:W0:-:S00]  /*14e90*/  USETMAXREG.DEALLOC.CTAPOOL 0x28 ;  /* 0x00000028000079c8 */ /* 0x000e0000080e0500 */
[----:B------:R-:W-:-:S13]  /*14ea0*/  ISETP.NE.AND P0, PT, RZ, UR6, PT ;  /* 0x00000006ff007c0c */ /* 0x000fda000bf05270 */
[----:B------:R-:W-:Y:S05]  /*14eb0*/  @P0 EXIT ;  /* 0x000000000000094d */ /* 0x000fea0003800000 */
[----:B0-----:R-:W-:Y:S01]  /*14ec0*/  LOP3.LUT P0, RZ, R0, 0xff, RZ, 0xc0, !PT ;  /* 0x000000ff00ff7812 */ /* 0x001fe2000780c0ff */
[----:B------:R-:W-:Y:S02]  /*14ed0*/  IMAD.MOV.U32 R0, RZ, RZ, 0x1 ;  /* 0x00000001ff007424 */ /* 0x000fe400078e00ff */
[----:B------:R-:W-:-:S10]  /*14ee0*/  IMAD.MOV.U32 R10, RZ, RZ, RZ ;  /* 0x000000ffff0a7224 */ /* 0x000fd400078e00ff */
[----:B------:R-:W-:Y:S05]  /*14ef0*/  @!P0 BRA `(.L_x_361) ;  /* 0x0000000c004c8947 */ /* 0x000fea0003800000 */
[----:B------:R-:W0:Y:S01]  /*14f00*/  LDC R0, c[0x0][0x28c] ;  /* 0x0000a300ff007b82 */ /* 0x000e220000000800 */
[----:B------:R-:W1:Y:S01]  /*14f10*/  S2R R2, SR_TID.X ;  /* 0x0000000000027919 */ /* 0x000e620000002100 */
[----:B------:R-:W-:Y:S01]  /*14f20*/  ULDC UR5, c[0x0][0x658] ;  /* 0x0001960000057ab9 */ /* 0x000fe20000000800 */
[----:B------:R-:W-:Y:S01]  /*14f30*/  UMOV UR6, 0xffffffff ;  /* 0xffffffff00067882 */ /* 0x000fe20000000000 */
[----:B------:R-:W-:Y:S01]  /*14f40*/  UMOV UR9, 0x1 ;  /* 0x0000000100097882 */ /* 0x000fe20000000000 */
[----:B------:R-:W-:Y:S01]  /*14f50*/  USHF.L.U32 UR10, UR6, UR5, URZ ;  /* 0x00000005060a7299 */ /* 0x000fe2000800063f */
[----:B------:R-:W-:Y:S01]  /*14f60*/  BSSY B0, `(.L_x_361) ;  /* 0x00000cc000007945 */ /* 0x000fe20003800000 */
[----:B------:R-:W-:Y:S01]  /*14f70*/  ULDC UR8, c[0x0][0xc] ;  /* 0x0000030000087ab9 */ /* 0x000fe20000000800 */
[----:B------:R-:W-:Y:S01]  /*14f80*/  USHF.L.U32 UR5, UR9, UR5, URZ ;  /* 0x0000000509057299 */ /* 0x000fe2000800063f */
[----:B------:R-:W-:Y:S01]  /*14f90*/  IMAD.MOV.U32 R12, RZ, RZ, 0x1 ;  /* 0x00000001ff0c7424 */ /* 0x000fe200078e00ff */
[----:B------:R-:W-:Y:S01]  /*14fa0*/  ULDC UR4, c[0x0][0x600] ;  /* 0x0001800000047ab9 */ /* 0x000fe20000000800 */
[----:B------:R-:W-:Y:S01]  /*14fb0*/  ULDC UR9, c[0x0][0x10] ;  /* 0x0000040000097ab9 */ /* 0x000fe20000000800 */
[----:B------:R-:W-:Y:S01]  /*14fc0*/  ULDC UR6, c[0x0][0x14] ;  /* 0x0000050000067ab9 */ /* 0x000fe20000000800 */
[----:B------:R-:W-:Y:S01]  /*14fd0*/  UIMAD.WIDE.U32 UR8, UR8, UR9, URZ ;  /* 0x00000009080872a5 */ /* 0x000fe2000f8e003f */
[----:B------:R-:W-:Y:S01]  /*14fe0*/  IMAD.MOV.U32 R10, RZ, RZ, RZ ;  /* 0x000000ffff0a7224 */ /* 0x000fe200078e00ff */
[----:B------:R-:W-:-:S02]  /*14ff0*/  ULOP3.LUT UR21, UR7, 0x2, URZ, 0xfc, !UPT ;  /* 0x0000000207157892 */ /* 0x000fc4000f8efc3f */
[----:B------:R-:W-:Y:S02]  /*15000*/  UIMAD.WIDE.U32 UR22, UR8, UR6, URZ ;  /* 0x00000006081672a5 */ /* 0x000fe4000f8e003f */
[----:B------:R-:W-:Y:S02]  /*15010*/  UIMAD UR13, UR9, UR6, URZ ;  /* 0x00000006090d72a4 */ /* 0x000fe4000f8e023f */
[----:B------:R-:W-:Y:S02]  /*15020*/  UIADD3 UR4, UR4, -0x1, URZ ;  /* 0xffffffff04047890 */ /* 0x000fe4000fffe03f */
[----:B------:R-:W-:Y:S01]  /*15030*/  ULOP3.LUT UR19, URZ, UR10, URZ, 0x33, !UPT ;  /* 0x0000000a3f137292 */ /* 0x000fe2000f8e333f */
[----:B0-----:R-:W-:Y:S01]  /*15040*/  VIADD R0, R0, 0x7f ;  /* 0x0000007f00007836 */ /* 0x001fe20000000000 */
[----:B------:R-:W-:Y:S01]  /*15050*/  UIADD3 UR13, UR23, UR13, URZ ;  /* 0x0000000d170d7290 */ /* 0x000fe2000fffe03f */
[----:B------:R-:W-:-:S03]  /*15060*/  ULDC.64 UR24, c[0x0][0x198] ;  /* 0x0000660000187ab9 */ /* 0x000fc60000000a00 */
[----:B------:R-:W-:-:S04]  /*15070*/  SHF.R.S32.HI R3, RZ, 0x1f, R0 ;  /* 0x0000001fff037819 */ /* 0x000fc80000011400 */
[----:B------:R-:W-:Y:S01]  /*15080*/  LEA.HI R3, R3, R0, RZ, 0x7 ;  /* 0x0000000003037211 */ /* 0x000fe200078f38ff */
[----:B------:R-:W-:Y:S01]  /*15090*/  IMAD.MOV.U32 R0, RZ, RZ, 0x1 ;  /* 0x00000001ff007424 */ /* 0x000fe200078e00ff */
[C---:B-1----:R-:W-:Y:S02]  /*150a0*/  LOP3.LUT P2, RZ, R2.reuse, 0x7f, RZ, 0xc0, !PT ;  /* 0x0000007f02ff7812 */ /* 0x042fe4000784c0ff */
[----:B------:R-:W-:Y:S02]  /*150b0*/  SHF.R.S32.HI R9, RZ, 0x7, R3 ;  /* 0x00000007ff097819 */ /* 0x000fe40000011403 */
[----:B------:R-:W-:-:S03]  /*150c0*/  LOP3.LUT P0, RZ, R2, 0x1f, RZ, 0xc0, !PT ;  /* 0x0000001f02ff7812 */ /* 0x000fc6000780c0ff */
[----:B------:R-:W-:Y:S01]  /*150d0*/  VIADD R8, R9, 0x1 ;  /* 0x0000000109087836 */ /* 0x000fe20000000000 */
[----:B------:R-:W-:-:S13]  /*150e0*/  PLOP3.LUT P0, PT, P0, P2, PT, 0x8a, 0x0 ;  /* 0x000000000000781c */ /* 0x000fda0000705172 */
.L_x_373:
[----:B------:R-:W-:-:S03]  /*150f0*/  UMOV UR6, 0xffffffff ;  /* 0xffffffff00067882 */ /* 0x000fc60000000000 */
[----:B------:R-:W-:Y:S05]  /*15100*/  BRA.DIV UR6, `(.L_x_362) ;  /* 0x0000000e06e87947 */ /* 0x000fea000b800000 */
[----:B------:R-:W-:-:S13]  /*15110*/  ELECT P1, URZ, PT ;  /* 0x00000000003f782f */ /* 0x000fda0003820000 */
.L_x_385:
[----:B------:R-:W0:Y:S01]  /*15120*/  LDC R2, c[0x0][0x28c] ;  /* 0x0000a300ff027b82 */ /* 0x000e220000000800 */
[----:B------:R-:W-:Y:S01]  /*15130*/  BSSY B1, `(.L_x_363) ;  /* 0x0000038000017945 */ /* 0x000fe20003800000 */
[----:B0-----:R-:W-:-:S13]  /*15140*/  ISETP.LT.OR P1, PT, R2, 0x1, !P1 ;  /* 0x000000010200780c */ /* 0x001fda0004f21670 */
[----:B------:R-:W-:Y:S05]  /*15150*/  @P1 BRA `(.L_x_364) ;  /* 0x0000000000d41947 */ /* 0x000fea0003800000 */
[----:B------:R-:W-:Y:S02]  /*15160*/  IMAD R13, R4, 0xc0, RZ ;  /* 0x000000c0040d7824 */ /* 0x000fe400078e02ff */
[----:B------:R-:W-:Y:S02]  /*15170*/  IMAD R11, R5, 0xa0, RZ ;  /* 0x000000a0050b7824 */ /* 0x000fe400078e02ff */
[----:B------:R-:W-:Y:S02]  /*15180*/  IMAD.MOV.U32 R16, RZ, RZ, RZ ;  /* 0x000000ffff107224 */ /* 0x000fe400078e00ff */
[----:B------:R-:W-:Y:S02]  /*15190*/  IMAD.MOV.U32 R2, RZ, RZ, R8 ;  /* 0x000000ffff027224 */ /* 0x000fe400078e0008 */
[----:B------:R-:W-:Y:S02]  /*151a0*/  IMAD.MOV.U32 R3, RZ, RZ, R0 ;  /* 0x000000ffff037224 */ /* 0x000fe400078e0000 */
[----:B------:R-:W-:-:S07]  /*151b0*/  IMAD.MOV.U32 R4, RZ, RZ, R10 ;  /* 0x000000ffff047224 */ /* 0x000fce00078e000a */
.L_x_368:
[----:B------:R-:W0:Y:S01]  /*151c0*/  S2R R14, SR_CgaCtaId ;  /* 0x00000000000e7919 */ /* 0x000e220000008800 */
[----:B------:R-:W-:Y:S01]  /*151d0*/  MOV R5, 0x400 ;  /* 0x0000040000057802 */ /* 0x000fe20000000f00 */
[----:B------:R-:W1:Y:S03]  /*151e0*/  @!P2 LDC R7, c[0x0][0x500] ;  /* 0x00014000ff07ab82 */ /* 0x000e660000000800 */
[----:B0-----:R-:W-:Y:S02]  /*151f0*/  LEA R15, R14, R5, 0x18 ;  /* 0x000000050e0f7211 */ /* 0x001fe400078ec0ff */
[----:B------:R-:W-:-:S03]  /*15200*/  SHF.L.U32 R5, R3, 0x1f, RZ ;  /* 0x0000001f03057819 */ /* 0x000fc600000006ff */
[----:B------:R-:W-:-:S04]  /*15210*/  IMAD R14, R4, 0x8, R15 ;  /* 0x00000008040e7824 */ /* 0x000fc800078e020f */
[----:B------:R-:W0:Y:S02]  /*15220*/  SYNCS.PHASECHK.TRANS64.TRYWAIT P1, [R14+URZ+0x28], R5 ;  /* 0x000028050e0075a7 */ /* 0x000e24000802017f */
[----:B01----:R-:W-:Y:S05]  /*15230*/  @!P1 BRA `(.L_x_365) ;  /* 0x0000000c00bc9947 */ /* 0x003fea0003800000 */
.L_x_386:
[----:B------:R-:W-:Y:S01]  /*15240*/  UPRMT UR6, UR21, 0x9910, URZ ;  /* 0x0000991015067896 */ /* 0x000fe2000800003f */
[----:B------:R1:W-:Y:S03]  /*15250*/  @!P2 SYNCS.ARRIVE.TRANS64 RZ, [R14+URZ], R7 ;  /* 0x000000070effa9a7 */ /* 0x0003e6000800003f */
[----:B------:R-:W-:-:S06]  /*15260*/  UISETP.NE.AND UP0, UPT, UR6, 0x2, UPT ;  /* 0x000000020600788c */ /* 0x000fcc000bf05270 */
[----:B------:R-:W-:-:S13]  /*15270*/  PLOP3.LUT P1, PT, PT, PT, UP0, 0x80, 0x0 ;  /* 0x000000000000781c */ /* 0x000fda0003f2f008 */
[----:B-1----:R-:W-:Y:S05]  /*15280*/  @P1 BRA `(.L_x_366) ;  /* 0x0000000000041947 */ /* 0x002fea0003800000 */
[----:B------:R-:W-:Y:S01]  /*15290*/  BPT.TRAP 0x1 ;  /* 0x000000040000795c */ /* 0x000fe20000300000 */
.L_x_366:
[----:B------:R-:W-:Y:S05]  /*152a0*/  @P0 BRA `(.L_x_367) ;  /* 0x0000000000040947 */ /* 0x000fea0003800000 */
[----:B------:R-:W-:Y:S01]  /*152b0*/  BPT.TRAP 0x1 ;  /* 0x000000040000795c */ /* 0x000fe20000300000 */
.L_x_367:
[--C-:B0-----:R-:W-:Y:S01]  /*152c0*/  IMAD R5, R4, 0x6000, R15.reuse ;  /* 0x0000600004057824 */ /* 0x101fe200078e020f */
[----:B------:R-:W-:Y:S01]  /*152d0*/  R2UR UR9, R14 ;  /* 0x000000000e0972ca */ /* 0x000fe200000e0000 */
[----:B------:R-:W-:Y:S01]  /*152e0*/  IMAD R15, R4, 0x5000, R15 ;  /* 0x00005000040f7824 */ /* 0x000fe200078e020f */
[----:B------:R-:W-:Y:S01]  /*152f0*/  UIADD3 UR14, UP0, UR24, 0xf0, URZ ;  /* 0x000000f0180e7890 */ /* 0x000fe2000ff1e03f */
[----:B------:R-:W-:Y:S01]  /*15300*/  VIADD R2, R2, 0xffffffff ;  /* 0xffffffff02027836 */ /* 0x000fe20000000000 */
[----:B------:R-:W-:Y:S01]  /*15310*/  R2UR UR6, R5 ;  /* 0x00000000050672ca */ /* 0x000fe200000e0000 */
[----:B------:R-:W-:Y:S01]  /*15320*/  UIADD3 UR26, UP1, UR24, 0x1f0, URZ ;  /* 0x000001f0181a7890 */ /* 0x000fe2000ff3e03f */
[----:B------:R-:W-:Y:S01]  /*15330*/  R2UR UR8, R15 ;  /* 0x000000000f0872ca */ /* 0x000fe200000e0000 */
[----:B------:R-:W-:Y:S01]  /*15340*/  UIADD3.X UR15, URZ, UR25, URZ, UP0, !UPT ;  /* 0x000000193f0f7290 */ /* 0x000fe200087fe43f */
[----:B------:R-:W-:Y:S01]  /*15350*/  R2UR UR11, R13 ;  /* 0x000000000d0b72ca */ /* 0x000fe200000e0000 */
[----:B------:R-:W-:Y:S01]  /*15360*/  VIADD R4, R4, 0x1 ;  /* 0x0000000104047836 */ /* 0x000fe20000000000 */
[----:B------:R-:W-:Y:S01]  /*15370*/  R2UR UR10, R16 ;  /* 0x00000000100a72ca */ /* 0x000fe200000e0000 */
[----:B------:R-:W-:Y:S01]  /*15380*/  UIADD3.X UR27, URZ, UR25, URZ, UP1, !UPT ;  /* 0x000000193f1b7290 */ /* 0x000fe20008ffe43f */
[----:B------:R-:W-:Y:S01]  /*15390*/  R2UR UR12, R6 ;  /* 0x00000000060c72ca */ /* 0x000fe200000e0000 */
[----:B------:R-:W-:Y:S01]  /*153a0*/  UMOV UR16, 0x0 ;  /* 0x0000000000107882 */ /* 0x000fe20000000000 */
[----:B------:R-:W-:Y:S01]  /*153b0*/  R2UR UR20, R11 ;  /* 0x000000000b1472ca */ /* 0x000fe200000e0000 */
[----:B------:R-:W-:Y:S01]  /*153c0*/  UMOV UR17, 0x10000000 ;  /* 0x1000000000117882 */ /* 0x000fe20000000000 */
[----:B------:R-:W-:Y:S01]  /*153d0*/  ISETP.GT.AND P3, PT, R2, 0x1, PT ;  /* 0x000000010200780c */ /* 0x000fe20003f64270 */
[----:B------:R-:W-:Y:S01]  /*153e0*/  UIADD3 UR6, UR6, 0x100, URZ ;  /* 0x0000010006067890 */ /* 0x000fe2000fffe03f */
[----:B------:R-:W-:Y:S01]  /*153f0*/  ISETP.NE.AND P1, PT, R4, 0x5, PT ;  /* 0x000000050400780c */ /* 0x000fe20003f25270 */
[----:B------:R-:W-:Y:S01]  /*15400*/  UIADD3 UR18, UR8, 0x1e100, URZ ;  /* 0x0001e10008127890 */ /* 0x000fe2000fffe03f */
[----:B------:R-:W-:-:S02]  /*15410*/  VIADD R16, R16, 0x80 ;  /* 0x0000008010107836 */ /* 0x000fc40000000000 */
[----:B------:R-:W-:Y:S02]  /*15420*/  SEL R14, RZ, 0x1, P1 ;  /* 0x00000001ff0e7807 */ /* 0x000fe40000800000 */
[----:B------:R-:W-:Y:S01]  /*15430*/  UMOV UR8, UR6 ;  /* 0x0000000600087c82 */ /* 0x000fe20008000000 */
[----:B------:R-:W-:Y:S01]  /*15440*/  SEL R4, R4, RZ, P1 ;  /* 0x000000ff04047207 */ /* 0x000fe20000800000 */
[----:B------:R0:W-:Y:S01]  /*15450*/  UTMALDG.3D [UR8], [UR14], desc[UR16] ;  /* 0x000010080e0075b4 */ /* 0x0001e20008011000 */
[----:B------:R-:W-:Y:S01]  /*15460*/  LOP3.LUT R3, R3, R14, RZ, 0x3c, !PT ;  /* 0x0000000e03037212 */ /* 0x000fe200078e3cff */
[----:B0-----:R-:W-:Y:S01]  /*15470*/  UMOV UR8, UR18 ;  /* 0x0000001200087c82 */ /* 0x001fe20008000000 */
[----:B------:R-:W-:Y:S02]  /*15480*/  UMOV UR11, UR20 ;  /* 0x00000014000b7c82 */ /* 0x000fe40008000000 */
[----:B------:R0:W-:Y:S02]  /*15490*/  UTMALDG.3D [UR8], [UR26], desc[UR16] ;  /* 0x000010081a0075b4 */ /* 0x0001e40008011000 */
[----:B0-----:R-:W-:Y:S05]  /*154a0*/  @P3 BRA `(.L_x_368) ;  /* 0xfffffffc00443947 */ /* 0x001fea000383ffff */
.L_x_364:
[----:B------:R-:W-:Y:S05]  /*154b0*/  BSYNC B1 ;  /* 0x0000000000017941 */ /* 0x000fea0003800000 */
.L_x_363:
[----:B------:R-:W2:Y:S01]  /*154c0*/  LDL.LU R17, [R1+0x170] ;  /* 0x0001700001117983 */ /* 0x000ea20000300800 */
[----:B------:R-:W-:Y:S01]  /*154d0*/  LOP3.LUT P3, RZ, R12, 0xff, RZ, 0xc0, !PT ;  /* 0x000000ff0cff7812 */ /* 0x000fe2000786c0ff */
[C---:B------:R-:W-:Y:S01]  /*154e0*/  IMAD.IADD R10, R9.reuse, 0x1, R10 ;  /* 0x00000001090a7824 */ /* 0x040fe200078e020a */
[----:B------:R-:W-:Y:S01]  /*154f0*/  ULDC.64 UR8, c[0x0][0x650] ;  /* 0x0001940000087ab9 */ /* 0x000fe20000000a00 */
[----:B------:R-:W3:Y:S01]  /*15500*/  LDL.LU R14, [R1+0x174] ;  /* 0x00017400010e7983 */ /* 0x000ee20000300800 */
[----:B------:R-:W-:Y:S01]  /*15510*/  BSSY B1, `(.L_x_369) ;  /* 0x000006e000017945 */ /* 0x000fe20003800000 */
[----:B------:R-:W-:Y:S01]  /*15520*/  IMAD.MOV.U32 R6, RZ, RZ, -0x1 ;  /* 0xffffffffff067424 */ /* 0x000fe200078e00ff */
[----:B------:R-:W-:Y:S02]  /*15530*/  ISETP.GT.U32.AND P1, PT, R10, 0x4, PT ;  /* 0x000000040a00780c */ /* 0x000fe40003f24070 */
[----:B------:R-:W-:Y:S02]  /*15540*/  PRMT R12, RZ, 0x7610, R12 ;  /* 0x00007610ff0c7816 */ /* 0x000fe4000000000c */
[----:B------:R-:W-:-:S03]  /*15550*/  ISETP.LT.U32.AND P1, PT, R9, 0x5, P1 ;  /* 0x000000050900780c */ /* 0x000fc60000f21070 */
[----:B------:R-:W0:Y:S01]  /*15560*/  @P3 S2R R3, SR_CgaCtaId ;  /* 0x0000000000033919 */ /* 0x000e220000008800 */
[----:B------:R-:W-:-:S04]  /*15570*/  @P3 MOV R2, 0x400 ;  /* 0x0000040000023802 */ /* 0x000fc80000000f00 */
[----:B0-----:R-:W-:Y:S01]  /*15580*/  @P3 LEA R4, R3, R2, 0x18 ;  /* 0x0000000203043211 */ /* 0x001fe200078ec0ff */
[----:B------:R-:W-:-:S03]  /*15590*/  IMAD.WIDE.U32 R2, R10, -0x33333333, RZ ;  /* 0xcccccccd0a027825 */ /* 0x000fc600078e00ff */
[----:B------:R0:W-:Y:S01]  /*155a0*/  @P3 SYNCS.ARRIVE.TRANS64.A1T0 RZ, [R4+URZ+0x68], RZ ;  /* 0x000068ff04ff39a7 */ /* 0x0001e2000810003f */
[----:B------:R-:W-:Y:S02]  /*155b0*/  ISETP.GE.U32.AND P3, PT, R9, 0x5, PT ;  /* 0x000000050900780c */ /* 0x000fe40003f66070 */
[----:B------:R-:W-:Y:S02]  /*155c0*/  SHF.R.U32.HI R5, RZ, 0x2, R3 ;  /* 0x00000002ff057819 */ /* 0x000fe40000011603 */
[----:B------:R-:W-:Y:S02]  /*155d0*/  SEL R3, RZ, 0x1, !P1 ;  /* 0x00000001ff037807 */ /* 0x000fe40004800000 */
[----:B------:R-:W-:Y:S01]  /*155e0*/  PRMT R2, RZ, 0x7610, R2 ;  /* 0x00007610ff027816 */ /* 0x000fe20000000002 */
[----:B------:R-:W-:Y:S01]  /*155f0*/  IMAD R10, R5, -0x5, R10 ;  /* 0xfffffffb050a7824 */ /* 0x000fe200078e020a */
[----:B------:R-:W-:Y:S01]  /*15600*/  LOP3.LUT R0, R0, R3, RZ, 0x3c, !PT ;  /* 0x0000000300007212 */ /* 0x000fe200078e3cff */
[----:B0-----:R-:W-:-:S04]  /*15610*/  IMAD.MOV.U32 R4, RZ, RZ, -0x1 ;  /* 0xffffffffff047424 */ /* 0x001fc800078e00ff */
[----:B------:R-:W-:Y:S01]  /*15620*/  @P3 LOP3.LUT R0, R0, 0x1, R5, 0x78, !PT ;  /* 0x0000000100003812 */ /* 0x000fe200078e7805 */
[----:B------:R-:W-:Y:S01]  /*15630*/  IMAD.MOV.U32 R5, RZ, RZ, -0x1 ;  /* 0xffffffffff057424 */ /* 0x000fe200078e00ff */
[----:B---3--:R-:W-:-:S04]  /*15640*/  IADD3 R14, P5, R14, UR22, RZ ;  /* 0x000000160e0e7c10 */ /* 0x008fc8000ffbe0ff */
[----:B--2---:R-:W-:Y:S01]  /*15650*/  IADD3.X R17, R17, UR13, RZ, P5, !PT ;  /* 0x0000000d11117c10 */ /* 0x004fe2000affe4ff */
[----:B------:R0:W-:Y:S01]  /*15660*/  STL [R1+0x174], R14 ;  /* 0x0001740e01007387 */ /* 0x0001e20000100800 */
[----:B------:R-:W-:-:S03]  /*15670*/  ISETP.GE.U32.AND P1, PT, R14, UR8, PT ;  /* 0x000000080e007c0c */ /* 0x000fc6000bf26070 */
[----:B------:R0:W-:Y:S01]  /*15680*/  STL [R1+0x170], R17 ;  /* 0x0001701101007387 */ /* 0x0001e20000100800 */
[----:B------:R-:W-:-:S13]  /*15690*/  ISETP.GE.U32.AND.EX P1, PT, R17, UR9, PT, P1 ;  /* 0x0000000911007c0c */ /* 0x000fda000bf26110 */
[----:B0-----:R-:W-:Y:S05]  /*156a0*/  @P1 BRA `(.L_x_370) ;  /* 0x0000000400501947 */ /* 0x001fea0003800000 */
[----:B------:R-:W-:Y:S01]  /*156b0*/  ULDC.64 UR8, c[0x0][0x628] ;  /* 0x00018a0000087ab9 */ /* 0x000fe20000000a00 */
[----:B------:R-:W0:Y:S01]  /*156c0*/  S2R R13, SR_CTAID.X ;  /* 0x00000000000d7919 */ /* 0x000e220000002500 */
[----:B------:R-:W-:Y:S01]  /*156d0*/  ISETP.NE.U32.AND P1, PT, RZ, UR8, PT ;  /* 0x00000008ff007c0c */ /* 0x000fe2000bf25070 */
[----:B------:R-:W-:Y:S01]  /*156e0*/  ULDC UR10, c[0x0][0x630] ;  /* 0x00018c00000a7ab9 */ /* 0x000fe20000000800 */
[----:B------:R-:W-:Y:S01]  /*156f0*/  IMAD.MOV.U32 R2, RZ, RZ, R14 ;  /* 0x000000ffff027224 */ /* 0x000fe200078e000e */
[----:B------:R-:W1:Y:S01]  /*15700*/  S2R R11, SR_CTAID.Y ;  /* 0x00000000000b7919 */ /* 0x000e620000002600 */
[----:B------:R-:W-:Y:S01]  /*15710*/  ISETP.NE.AND.EX P1, PT, RZ, UR9, PT, P1 ;  /* 0x00000009ff007c0c */ /* 0x000fe2000bf25310 */
[----:B------:R-:W-:-:S12]  /*15720*/  IMAD.MOV.U32 R3, RZ, RZ, R17 ;  /* 0x000000ffff037224 */ /* 0x000fd800078e0011 */
[----:B------:R-:W-:Y:S05]  /*15730*/  @!P1 BRA `(.L_x_371) ;  /* 0x0000000000289947 */ /* 0x000fea0003800000 */
[----:B------:R-:W-:Y:S02]  /*15740*/  ULDC UR6, c[0x0][0x634] ;  /* 0x00018d0000067ab9 */ /* 0x000fe40000000800 */
[----:B------:R-:W-:-:S05]  /*15750*/  IADD3 R7, P1, R14, UR6, RZ ;  /* 0x000000060e077c10 */ /* 0x000fca000ff3e0ff */
[----:B------:R-:W-:-:S04]  /*15760*/  IMAD.X R15, RZ, RZ, R17, P1 ;  /* 0x000000ffff0f7224 */ /* 0x000fc800008e0611 */
[----:B------:R-:W-:-:S04]  /*15770*/  IMAD.WIDE.U32 R4, R15, UR8, RZ ;  /* 0x000000080f047c25 */ /* 0x000fc8000f8e00ff */
[----:B------:R-:W-:-:S04]  /*15780*/  IMAD.WIDE.U32 R4, P1, R7, UR9, R4 ;  /* 0x0000000907047c25 */ /* 0x000fc8000f820004 */
[----:B------:R-:W-:-:S04]  /*15790*/  IMAD.WIDE.U32 R6, R7, UR8, RZ ;  /* 0x0000000807067c25 */ /* 0x000fc8000f8e00ff */
[----:B------:R-:W-:Y:S01]  /*157a0*/  IMAD.X R3, RZ, RZ, RZ, P1 ;  /* 0x000000ffff037224 */ /* 0x000fe200008e06ff */
[----:B------:R-:W-:Y:S01]  /*157b0*/  IADD3 RZ, P1, R7, R4, RZ ;  /* 0x0000000407ff7210 */ /* 0x000fe20007f3e0ff */
[----:B------:R-:W-:-:S04]  /*157c0*/  IMAD.MOV.U32 R2, RZ, RZ, R5 ;  /* 0x000000ffff027224 */ /* 0x000fc800078e0005 */
[----:B------:R-:W-:-:S08]  /*157d0*/  IMAD.WIDE.U32.X R2, R15, UR9, R2, P1 ;  /* 0x000000090f027c25 */ /* 0x000fd000088e0402 */
.L_x_371:
[--C-:B------:R-:W-:Y:S01]  /*157e0*/  SHF.R.U64 R6, R2, UR10, R3.reuse ;  /* 0x0000000a02067c19 */ /* 0x100fe20008001203 */
[----:B------:R-:W-:Y:S01]  /*157f0*/  ULDC.64 UR8, c[0x0][0x620] ;  /* 0x0001880000087ab9 */ /* 0x000fe20000000a00 */
[----:B------:R-:W-:Y:S01]  /*15800*/  SHF.R.U32.HI R2, RZ, UR10, R3 ;  /* 0x0000000aff027c19 */ /* 0x000fe20008011603 */
[----:B------:R-:W-:Y:S01]  /*15810*/  IMAD.MOV.U32 R3, RZ, RZ, R17 ;  /* 0x000000ffff037224 */ /* 0x000fe200078e0011 */
[----:B------:R-:W-:Y:S01]  /*15820*/  IADD3 R5, P1, RZ, -R6, RZ ;  /* 0x80000006ff057210 */ /* 0x000fe20007f3e0ff */
[----:B------:R-:W-:Y:S01]  /*15830*/  ULDC UR6, c[0x0][0x150] ;  /* 0x0000540000067ab9 */ /* 0x000fe20000000800 */
[----:B0-----:R-:W-:Y:S01]  /*15840*/  I2FP.F32.U32 R7, R13 ;  /* 0x0000000d00077245 */ /* 0x001fe20000201000 */
[----:B------:R-:W0:Y:S01]  /*15850*/  LDC R18, c[0x0][0x144] ;  /* 0x00005100ff127b82 */ /* 0x000e220000000800 */
[----:B------:R-:W-:Y:S01]  /*15860*/  ULDC.64 UR10, c[0x0][0x640] ;  /* 0x00019000000a7ab9 */ /* 0x000fe20000000a00 */
[----:B------:R-:W-:Y:S01]  /*15870*/  IMAD.X R2, RZ, RZ, ~R2, P1 ;  /* 0x000000ffff027224 */ /* 0x000fe200008e0e02 */
[----:B------:R-:W-:-:S03]  /*15880*/  ISETP.NE.U32.AND P1, PT, RZ, UR10, PT ;  /* 0x0000000aff007c0c */ /* 0x000fc6000bf25070 */
[----:B------:R-:W-:Y:S01]  /*15890*/  IMAD R4, R2, UR8, RZ ;  /* 0x0000000802047c24 */ /* 0x000fe2000f8e02ff */
[----:B------:R-:W-:Y:S01]  /*158a0*/  ISETP.NE.AND.EX P1, PT, RZ, UR11, PT, P1 ;  /* 0x0000000bff007c0c */ /* 0x000fe2000bf25310 */
[----:B------:R-:W-:Y:S02]  /*158b0*/  IMAD.MOV.U32 R2, RZ, RZ, R14 ;  /* 0x000000ffff027224 */ /* 0x000fe400078e000e */
[----:B------:R-:W2:Y:S02]  /*158c0*/  LDC R14, c[0x0][0x148] ;  /* 0x00005200ff0e7b82 */ /* 0x000ea40000000800 */
[----:B------:R-:W-:Y:S01]  /*158d0*/  IMAD.WIDE.U32 R2, R5, UR8, R2 ;  /* 0x0000000805027c25 */ /* 0x000fe2000f8e0002 */
[----:B------:R-:W-:-:S03]  /*158e0*/  ULDC UR8, c[0x0][0x154] ;  /* 0x0000550000087ab9 */ /* 0x000fc60000000800 */
[----:B------:R-:W-:Y:S02]  /*158f0*/  IMAD R5, R5, UR9, R4 ;  /* 0x0000000905057c24 */ /* 0x000fe4000f8e0204 */
[----:B------:R-:W-:Y:S01]  /*15900*/  FMUL R4, R7, UR6 ;  /* 0x0000000607047c20 */ /* 0x000fe20008400000 */
[----:B------:R-:W-:Y:S01]  /*15910*/  ULDC UR6, c[0x0][0x618] ;  /* 0x0001860000067ab9 */ /* 0x000fe20000000800 */
[----:B------:R-:W-:Y:S01]  /*15920*/  ULDC UR9, c[0x0][0x608] ;  /* 0x0001820000097ab9 */ /* 0x000fe20000000800 */
[----:B------:R-:W-:-:S03]  /*15930*/  IMAD.IADD R3, R3, 0x1, R5 ;  /* 0x0000000103037824 */ /* 0x000fc600078e0205 */
[----:B------:R-:W3:Y:S02]  /*15940*/  F2I.U32.TRUNC.NTZ R4, R4 ;  /* 0x0000000400047305 */ /* 0x000ee4000020f000 */
[----:B------:R-:W-:Y:S02]  /*15950*/  SHF.R.U64 R7, R2, UR6, R3 ;  /* 0x0000000602077c19 */ /* 0x000fe40008001203 */
[----:B-1----:R-:W-:-:S05]  /*15960*/  I2FP.F32.U32 R2, R11 ;  /* 0x0000000b00027245 */ /* 0x002fca0000201000 */
[----:B------:R-:W-:Y:S01]  /*15970*/  FMUL R5, R2, UR8 ;  /* 0x0000000802057c20 */ /* 0x000fe20008400000 */
[----:B------:R-:W-:Y:S01]  /*15980*/  SHF.R.U32.HI R2, RZ, UR6, R3 ;  /* 0x00000006ff027c19 */ /* 0x000fe20008011603 */
[----:B------:R-:W-:Y:S02]  /*15990*/  ULDC UR6, c[0x0][0x658] ;  /* 0x0001960000067ab9 */ /* 0x000fe40000000800 */
[----:B------:R1:W4:Y:S01]  /*159a0*/  F2I.U32.TRUNC.NTZ R17, R5 ;  /* 0x0000000500117305 */ /* 0x000322000020f000 */
[--C-:B------:R-:W-:Y:S02]  /*159b0*/  SHF.R.U64 R16, R7, UR9, R2.reuse ;  /* 0x0000000907107c19 */ /* 0x100fe40008001202 */
[----:B------:R-:W-:Y:S01]  /*159c0*/  SHF.R.U32.HI R3, RZ, UR9, R2 ;  /* 0x00000009ff037c19 */ /* 0x000fe20008011602 */
[----:B---3--:R-:W-:-:S03]  /*159d0*/  IMAD.MOV R2, RZ, RZ, -R4 ;  /* 0x000000ffff027224 */ /* 0x008fc600078e0a04 */
[----:B------:R-:W-:Y:S01]  /*159e0*/  SHF.R.U64 R15, R16, UR6, R3 ;  /* 0x00000006100f7c19 */ /* 0x000fe20008001203 */
[----:B0-----:R-:W-:Y:S01]  /*159f0*/  IMAD R19, R18, R2, R13 ;  /* 0x0000000212137224 */ /* 0x001fe200078e020d */
[----:B------:R-:W-:-:S03]  /*15a00*/  SHF.R.U32.HI R4, RZ, UR6, R3 ;  /* 0x00000006ff047c19 */ /* 0x000fc60008011603 */
[----:B------:R-:W-:Y:S02]  /*15a10*/  IMAD.MOV.U32 R2, RZ, RZ, R15 ;  /* 0x000000ffff027224 */ /* 0x000fe400078e000f */
[----:B------:R-:W-:Y:S01]  /*15a20*/  IMAD.MOV.U32 R3, RZ, RZ, R4 ;  /* 0x000000ffff037224 */ /* 0x000fe200078e0004 */
[----:B-1--4-:R-:W-:Y:S06]  /*15a30*/  @!P1 BRA `(.L_x_372) ;  /* 0x0000000000289947 */ /* 0x012fec0003800000 */
[----:B------:R-:W-:Y:S02]  /*15a40*/  ULDC UR6, c[0x0][0x64c] ;  /* 0x0001930000067ab9 */ /* 0x000fe40000000800 */
[----:B------:R-:W-:-:S05]  /*15a50*/  IADD3 R3, P1, R15, UR6, RZ ;  /* 0x000000060f037c10 */ /* 0x000fca000ff3e0ff */
[----:B------:R-:W-:-:S04]  /*15a60*/  IMAD.X R13, RZ, RZ, R4, P1 ;  /* 0x000000ffff0d7224 */ /* 0x000fc800008e0604 */
[----:B------:R-:W-:-:S04]  /*15a70*/  IMAD.WIDE.U32 R4, R13, UR10, RZ ;  /* 0x0000000a0d047c25 */ /* 0x000fc8000f8e00ff */
[----:B------:R-:W-:-:S04]  /*15a80*/  IMAD.WIDE.U32 R4, P1, R3, UR11, R4 ;  /* 0x0000000b03047c25 */ /* 0x000fc8000f820004 */
[----:B------:R-:W-:-:S04]  /*15a90*/  IMAD.WIDE.U32 R2, R3, UR10, RZ ;  /* 0x0000000a03027c25 */ /* 0x000fc8000f8e00ff */
[----:B------:R-:W-:Y:S01]  /*15aa0*/  IMAD.MOV.U32 R2, RZ, RZ, R5 ;  /* 0x000000ffff027224 */ /* 0x000fe200078e0005 */
[----:B------:R-:W-:Y:S01]  /*15ab0*/  IADD3 RZ, P3, R3, R4, RZ ;  /* 0x0000000403ff7210 */ /* 0x000fe20007f7e0ff */
[----:B------:R-:W-:-:S04]  /*15ac0*/  IMAD.X R3, RZ, RZ, RZ, P1 ;  /* 0x000000ffff037224 */ /* 0x000fc800008e06ff */
[----:B------:R-:W-:-:S08]  /*15ad0*/  IMAD.WIDE.U32.X R2, R13, UR11, R2, P3 ;  /* 0x0000000b0d027c25 */ /* 0x000fd000098e0402 */
.L_x_372:
[----:B------:R-:W-:Y:S01]  /*15ae0*/  ULDC UR6, c[0x0][0x648] ;  /* 0x0001920000067ab9 */ /* 0x000fe20000000800 */
[----:B------:R-:W-:Y:S01]  /*15af0*/  IMAD.MOV R17, RZ, RZ, -R17 ;  /* 0x000000ffff117224 */ /* 0x000fe200078e0a11 */
[----:B------:R-:W-:Y:S01]  /*15b00*/  SHF.R.U64 R3, R2, UR6, R3 ;  /* 0x0000000602037c19 */ /* 0x000fe20008001203 */
[----:B------:R-:W-:Y:S01]  /*15b10*/  ULDC UR6, c[0x0][0x638] ;  /* 0x00018e0000067ab9 */ /* 0x000fe20000000800 */
[----:B------:R-:W-:Y:S01]  /*15b20*/  LOP3.LUT R16, R16, UR19, RZ, 0xc0, !PT ;  /* 0x0000001310107c12 */ /* 0x000fe2000f8ec0ff */
[----:B--2---:R-:W-:Y:S01]  /*15b30*/  @P4 IMAD R19, R14, R17, R11 ;  /* 0x000000110e134224 */ /* 0x004fe200078e020b */
[----:B------:R-:W-:Y:S01]  /*15b40*/  LOP3.LUT R14, R7, UR4, RZ, 0xc0, !PT ;  /* 0x00000004070e7c12 */ /* 0x000fe2000f8ec0ff */
[----:B------:R-:W-:Y:S01]  /*15b50*/  IMAD.MOV R2, RZ, RZ, -R3 ;  /* 0x000000ffff027224 */ /* 0x000fe200078e0a03 */
[----:B------:R-:W-:Y:S01]  /*15b60*/  ULDC UR8, c[0x0][0x610] ;  /* 0x0001840000087ab9 */ /* 0x000fe20000000800 */
[----:B------:R-:W-:Y:S02]  /*15b70*/  IMAD R4, R3, UR5, R16 ;  /* 0x0000000503047c24 */ /* 0x000fe4000f8e0210 */
[----:B------:R-:W-:Y:S01]  /*15b80*/  IMAD R15, R2, UR6, R15 ;  /* 0x00000006020f7c24 */ /* 0x000fe2000f8e020f */
[----:B------:R-:W-:Y:S01]  /*15b90*/  ULDC UR6, c[0x0][0x600] ;  /* 0x0001800000067ab9 */ /* 0x000fe20000000800 */
[----:B------:R-:W-:-:S02]  /*15ba0*/  IMAD R4, R4, UR8, R19 ;  /* 0x0000000804047c24 */ /* 0x000fc4000f8e0213 */
[----:B------:R-:W-:Y:S02]  /*15bb0*/  IMAD R15, R15, UR6, R14 ;  /* 0x000000060f0f7c24 */ /* 0x000fe4000f8e020e */
[----:B------:R-:W-:-:S03]  /*15bc0*/  IMAD.MOV.U32 R2, RZ, RZ, 0x1 ;  /* 0x00000001ff027424 */ /* 0x000fc600078e00ff */
[----:B------:R-:W-:Y:S02]  /*15bd0*/  SEL R5, R15, R4, !P4 ;  /* 0x000000040f057207 */ /* 0x000fe40006000000 */
[----:B------:R-:W-:-:S07]  /*15be0*/  SEL R4, R4, R15, !P4 ;  /* 0x0000000f04047207 */ /* 0x000fce0006000000 */
.L_x_370:
[----:B------:R-:W-:Y:S05]  /*15bf0*/  BSYNC B1 ;  /* 0x0000000000017941 */ /* 0x000fea0003800000 */
.L_x_369:
[----:B------:R-:W-:-:S13]  /*15c00*/  LOP3.LUT P1, RZ, R2, 0xff, RZ, 0xc0, !PT ;  /* 0x000000ff02ff7812 */ /* 0x000fda000782c0ff */
[----:B------:R-:W-:Y:S05]  /*15c10*/  @P1 BRA `(.L_x_373) ;  /* 0xfffffff400341947 */ /* 0x000fea000383ffff */
[----:B------:R-:W-:Y:S05]  /*15c20*/  BSYNC B0 ;  /* 0x0000000000007941 */ /* 0x000fea0003800000 */
.L_x_361:
[----:B------:R-:W-:-:S03]  /*15c30*/  UMOV UR6, 0xffffffff ;  /* 0xffffffff00067882 */ /* 0x000fc60000000000 */
[----:B------:R-:W-:Y:S05]  /*15c40*/  BRA.DIV UR6, `(.L_x_374) ;  /* 0x00000006064c7947 */ /* 0x000fea000b800000 */
[----:B------:R-:W-:-:S13]  /*15c50*/  ELECT P0, URZ, PT ;  /* 0x00000000003f782f */ /* 0x000fda0003800000 */
.L_x_389:
[----:B------:R-:W-:Y:S04]  /*15c60*/  BSSY B0, `(.L_x_375) ;  /* 0x0000035000007945 */ /* 0x000fe80003800000 */
[----:B------:R-:W-:Y:S05]  /*15c70*/  @!P0 BRA `(.L_x_376) ;  /* 0x0000000000cc8947 */ /* 0x000fea0003800000 */
[----:B------:R-:W-:-:S04]  /*15c80*/  ULOP3.LUT UR6, UR7, 0x2, URZ, 0xfc, !UPT ;  /* 0x0000000207067892 */ /* 0x000fc8000f8efc3f */
[----:B------:R-:W-:-:S06]  /*15c90*/  UISETP.NE.AND UP0, UPT, UR6, 0x3, UPT ;  /* 0x000000030600788c */ /* 0x000fcc000bf05270 */
[----:B------:R-:W-:-:S13]  /*15ca0*/  PLOP3.LUT P0, PT, PT, PT, UP0, 0x80, 0x0 ;  /* 0x000000000000781c */ /* 0x000fda0003f0f008 */
[----:B------:R-:W-:Y:S05]  /*15cb0*/  @!P0 BRA `(.L_x_377) ;  /* 0x0000000000048947 */ /* 0x000fea0003800000 */
[----:B------:R-:W-:Y:S01]  /*15cc0*/  BPT.TRAP 0x1 ;  /* 0x000000040000795c */ /* 0x000fe20000300000 */
.L_x_377:
[----:B------:R-:W0:Y:S01]  /*15cd0*/  S2R R3, SR_CgaCtaId ;  /* 0x0000000000037919 */ /* 0x000e220000008800 */
[----:B------:R-:W-:-:S04]  /*15ce0*/  MOV R2, 0x400 ;  /* 0x0000040000027802 */ /* 0x000fc80000000f00 */
[----:B0-----:R-:W-:Y:S02]  /*15cf0*/  LEA R3, R3, R2, 0x18 ;  /* 0x0000000203037211 */ /* 0x001fe400078ec0ff */
[----:B------:R-:W-:-:S03]  /*15d00*/  SHF.L.U32 R2, R0, 0x1f, RZ ;  /* 0x0000001f00027819 */ /* 0x000fc600000006ff */
[----:B------:R-:W-:-:S04]  /*15d10*/  VIADD R3, R3, 0x28 ;  /* 0x0000002803037836 */ /* 0x000fc80000000000 */
[C---:B------:R-:W-:Y:S02]  /*15d20*/  IMAD R7, R10.reuse, 0x8, R3 ;  /* 0x000000080a077824 */ /* 0x040fe400078e0203 */
[----:B------:R-:W-:Y:S02]  /*15d30*/  VIADD R10, R10, 0x1 ;  /* 0x000000010a0a7836 */ /* 0x000fe40000000000 */
[----:B------:R-:W0:Y:S03]  /*15d40*/  SYNCS.PHASECHK.TRANS64.TRYWAIT P0, [R7+URZ], R2 ;  /* 0x00000002070075a7 */ /* 0x000e26000800017f */
[----:B------:R-:W-:-:S04]  /*15d50*/  ISETP.NE.AND P1, PT, R10, 0x5, PT ;  /* 0x000000050a00780c */ /* 0x000fc80003f25270 */
[----:B------:R-:W-:Y:S02]  /*15d60*/  SEL R5, RZ, 0x1, P1 ;  /* 0x00000001ff057807 */ /* 0x000fe40000800000 */
[----:B------:R-:W-:Y:S02]  /*15d70*/  SEL R10, R10, RZ, P1 ;  /* 0x000000ff0a0a7207 */ /* 0x000fe40000800000 */
[----:B------:R-:W-:-:S03]  /*15d80*/  LOP3.LUT R5, R0, R5, RZ, 0x3c, !PT ;  /* 0x0000000500057212 */ /* 0x000fc600078e3cff */
[----:B------:R-:W-:Y:S01]  /*15d90*/  IMAD R9, R10, 0x8, R3 ;  /* 0x000000080a097824 */ /* 0x000fe200078e0203 */
[----:B------:R-:W-:Y:S01]  /*15da0*/  SHF.L.U32 R4, R5, 0x1f, RZ ;  /* 0x0000001f05047819 */ /* 0x000fe200000006ff */
[----:B0-----:R-:W-:Y:S06]  /*15db0*/  @!P0 BRA `(.L_x_378) ;  /* 0x0000000400148947 */ /* 0x001fec0003800000 */
.L_x_390:
[----:B------:R-:W1:Y:S01]  /*15dc0*/  SYNCS.PHASECHK.TRANS64.TRYWAIT P0, [R9+URZ], R4 ;  /* 0x00000004090075a7 */ /* 0x000e62000800017f */
[----:B------:R-:W-:-:S05]  /*15dd0*/  VIADD R0, R10, 0x1 ;  /* 0x000000010a007836 */ /* 0x000fca0000000000 */
[----:B------:R-:W-:-:S04]  /*15de0*/  ISETP.NE.AND P1, PT, R0, 0x5, PT ;  /* 0x000000050000780c */ /* 0x000fc80003f25270 */
[----:B0-----:R-:W-:Y:S02]  /*15df0*/  SEL R2, RZ, 0x1, P1 ;  /* 0x00000001ff027807 */ /* 0x001fe40000800000 */
[----:B------:R-:W-:Y:S02]  /*15e00*/  SEL R0, R0, RZ, P1 ;  /* 0x000000ff00007207 */ /* 0x000fe40000800000 */
[----:B------:R-:W-:-:S03]  /*15e10*/  LOP3.LUT R7, R5, R2, RZ, 0x3c, !PT ;  /* 0x0000000205077212 */ /* 0x000fc600078e3cff */
[----:B------:R-:W-:Y:S01]  /*15e20*/  IMAD R6, R0, 0x8, R3 ;  /* 0x0000000800067824 */ /* 0x000fe200078e0203 */
[----:B------:R-:W-:Y:S01]  /*15e30*/  SHF.L.U32 R5, R7, 0x1f, RZ ;  /* 0x0000001f07057819 */ /* 0x000fe200000006ff */
[----:B-1----:R-:W-:Y:S06]  /*15e40*/  @!P0 BRA `(.L_x_379) ;  /* 0x0000000400048947 */ /* 0x002fec0003800000 */
.L_x_391:
[----:B------:R-:W1:Y:S01]  /*15e50*/  SYNCS.PHASECHK.TRANS64.TRYWAIT P0, [R6+URZ], R5 ;  /* 0x00000005060075a7 */ /* 0x000e62000800017f */
[----:B------:R-:W-:-:S05]  /*15e60*/  VIADD R0, R0, 0x1 ;  /* 0x0000000100007836 */ /* 0x000fca0000000000 */
[----:B------:R-:W-:-:S04]  /*15e70*/  ISETP.NE.AND P1, PT, R0, 0x5, PT ;  /* 0x000000050000780c */ /* 0x000fc80003f25270 */
[----:B------:R-:W-:Y:S02]  /*15e80*/  SEL R2, RZ, 0x1, P1 ;  /* 0x00000001ff027807 */ /* 0x000fe40000800000 */
[----:B------:R-:W-:Y:S02]  /*15e90*/  SEL R0, R0, RZ, P1 ;  /* 0x000000ff00007207 */ /* 0x000fe40000800000 */
[----:B------:R-:W-:-:S03]  /*15ea0*/  LOP3.LUT R7, R7, R2, RZ, 0x3c, !PT ;  /* 0x0000000207077212 */ /* 0x000fc600078e3cff */
[----:B0-----:R-:W-:Y:S01]  /*15eb0*/  IMAD R9, R0, 0x8, R3 ;  /* 0x0000000800097824 */ /* 0x001fe200078e0203 */
[----:B------:R-:W-:Y:S01]  /*15ec0*/  SHF.L.U32 R4, R7, 0x1f, RZ ;  /* 0x0000001f07047819 */ /* 0x000fe200000006ff */
[----:B-1----:R-:W-:Y:S06]  /*15ed0*/  @!P0 BRA `(.L_x_380) ;  /* 0x0000000000f48947 */ /* 0x002fec0003800000 */
.L_x_392:
[----:B------:R-:W1:Y:S01]  /*15ee0*/  SYNCS.PHASECHK.TRANS64.TRYWAIT P0, [R9+URZ], R4 ;  /* 0x00000004090075a7 */ /* 0x000e62000800017f */
[----:B------:R-:W-:-:S05]  /*15ef0*/  VIADD R0, R0, 0x1 ;  /* 0x0000000100007836 */ /* 0x000fca0000000000 */
[----:B------:R-:W-:-:S04]  /*15f00*/  ISETP.NE.AND P1, PT, R0, 0x5, PT ;  /* 0x000000050000780c */ /* 0x000fc80003f25270 */
[----:B------:R-:W-:Y:S02]  /*15f10*/  SEL R2, RZ, 0x1, P1 ;  /* 0x00000001ff027807 */ /* 0x000fe40000800000 */
[----:B------:R-:W-:Y:S02]  /*15f20*/  SEL R0, R0, RZ, P1 ;  /* 0x000000ff00007207 */ /* 0x000fe40000800000 */
[----:B------:R-:W-:Y:S01]  /*15f30*/  LOP3.LUT R2, R7, R2, RZ, 0x3c, !PT ;  /* 0x0000000207027212 */ /* 0x000fe200078e3cff */
[----:B-1----:R-:W-:Y:S06]  /*15f40*/  @!P0 BRA `(.L_x_381) ;  /* 0x0000000000ec8947 */ /* 0x002fec0003800000 */
.L_x_393:
[----:B------:R-:W-:Y:S01]  /*15f50*/  IMAD R3, R0, 0x8, R3 ;  /* 0x0000000800037824 */ /* 0x000fe200078e0203 */
[----:B------:R-:W-:-:S07]  /*15f60*/  SHF.L.U32 R0, R2, 0x1f, RZ ;  /* 0x0000001f02007819 */ /* 0x000fce00000006ff */
.L_x_382:
[----:B--2---:R2:W3:Y:S02]  /*15f70*/  SYNCS.PHASECHK.TRANS64.TRYWAIT P0, [R3+URZ], R0 ;  /* 0x00000000030075a7 */ /* 0x0044e4000800017f */
[----:B---3--:R-:W-:Y:S05]  /*15f80*/  @!P0 NANOSLEEP.SYNCS 0x989680 ;  /* 0x009896800000895d */ /* 0x008fea0003900000 */
[----:B------:R-:W3:Y:S02]  /*15f90*/  @!P0 SYNCS.PHASECHK.TRANS64 P0, [R3+URZ], R0 ;  /* 0x00000000030085a7 */ /* 0x000ee4000800007f */
[----:B---3--:R-:W-:Y:S05]  /*15fa0*/  @!P0 BRA `(.L_x_382) ;  /* 0xfffffffc00f08947 */ /* 0x008fea000383ffff */
.L_x_376:
[----:B------:R-:W-:Y:S05]  /*15fb0*/  BSYNC B0 ;  /* 0x0000000000007941 */ /* 0x000fea0003800000 */
.L_x_375:
[----:B------:R-:W-:Y:S05]  /*15fc0*/  EXIT ;  /* 0x000000000000794d */ /* 0x000fea0003800000 */
.L_x_17:
[----:B-1----:R-:W-:-:S04]  /*15fd0*/  IMAD.U32 R3, RZ, RZ, UR15 ;  /* 0x0000000fff037e24 */ /* 0x002fc8000f8e00ff */
[----:B------:R1:W4:Y:S03]  /*15fe0*/  SYNCS.PHASECHK.TRANS64.TRYWAIT P0, [R3+URZ], R0 ;  /* 0x00000000030075a7 */ /* 0x000326000800017f */
[----:B----4-:R-:W-:Y:S05]  /*15ff0*/  @!P0 NANOSLEEP.SYNCS 0x989680 ;  /* 0x009896800000895d */ /* 0x010fea0003900000 */
[----:B------:R-:W4:Y:S02]  /*16000*/  @!P0 SYNCS.PHASECHK.TRANS64 P0, [R3+URZ], R0 ;  /* 0x00000000030085a7 */ /* 0x000f24000800007f */
[----:B----4-:R-:W-:Y:S05]  /*16010*/  @!P0 BRA `(.L_x_17) ;  /* 0xfffffffc00ec8947 */ /* 0x010fea000383ffff */
[----:B------:R-:W-:Y:S05]  /*16020*/  BRA `(.L_x_16) ;  /* 0xfffffebc00dc7947 */ /* 0x000fea000383ffff */
.L_x_23:
[----:B-----5:R0:W-:Y:S02]  /*16030*/  STL [R1+0x180], R0 ;  /* 0x0001800001007387 */ /* 0x0201e40000100800 */
[----:B0-----:R-:W-:-:S04]  /*16040*/  IMAD.U32 R0, RZ, RZ, UR17 ;  /* 0x00000011ff007e24 */ /* 0x001fc8000f8e00ff */
[----:B------:R0:W0:Y:S03]  /*16050*/  SYNCS.PHASECHK.TRANS64.TRYWAIT P0, [R0+URZ], R229 ;  /* 0x000000e5000075a7 */ /* 0x000026000800017f */
[----:B0-----:R-:W-:Y:S05]  /*16060*/  @!P0 NANOSLEEP.SYNCS 0x989680 ;  /* 0x009896800000895d */ /* 0x001fea0003900000 */
[----:B------:R0:W1:Y:S02]  /*16070*/  @!P0 SYNCS.PHASECHK.TRANS64 P0, [R0+URZ], R229 ;  /* 0x000000e5000085a7 */ /* 0x000064000800007f */
[----:B0-----:R0:W5:Y:S02]  /*16080*/  LDL.LU R0, [R1+0x180] ;  /* 0x0001800001007983 */ /* 0x0011640000300800 */
[----:B01----:R-:W-:Y:S05]  /*16090*/  @!P0 BRA `(.L_x_23) ;  /* 0xfffffffc00e48947 */ /* 0x003fea000383ffff */
[----:B------:R-:W-:Y:S05]  /*160a0*/  BRA `(.L_x_22) ;  /* 0xfffffee000f07947 */ /* 0x000fea000383ffff */
.L_x_362:
[----:B------:R-:W-:Y:S01]  /*160b0*/  BSSY B1, `(.L_x_383) ;  /* 0x0000006000017945 */ /* 0x000fe20003800000 */
[----:B------:R-:W-:-:S07]  /*160c0*/  IMAD.MOV.U32 R2, RZ, RZ, -0x1 ;  /* 0xffffffffff027424 */ /* 0x000fce00078e00ff */
[----:B------:R-:W-:Y:S05]  /*160d0*/  WARPSYNC.COLLECTIVE R2, `(.L_x_384) ;  /* 0x00000000020c7348 */ /* 0x000fea0003c00000 */
[----:B------:R-:W-:Y:S02]  /*160e0*/  ELECT P1, UR62, PT ;  /* 0x00000000003e782f */ /* 0x000fe40003820000 */
[----:B------:R-:W-:Y:S01]  /*160f0*/  MOV R2, UR62 ;  /* 0x0000003e00027c02 */ /* 0x000fe20008000f00 */
[----:B------:R-:W-:Y:S10]  /*16100*/  ENDCOLLECTIVE ;  /* 0x000000000000791b */ /* 0x000ff40003800000 */
.L_x_384:
[----:B------:R-:W-:Y:S05]  /*16110*/  BSYNC B1 ;  /* 0x0000000000017941 */ /* 0x000fea0003800000 */
.L_x_383:
[----:B------:R-:W-:Y:S05]  /*16120*/  BRA `(.L_x_385) ;  /* 0xffffffec00fc7947 */ /* 0x000fea000383ffff */
.L_x_365:
[----:B0-----:R0:W1:Y:S02]  /*16130*/  SYNCS.PHASECHK.TRANS64.TRYWAIT P1, [R14+URZ+0x28], R5 ;  /* 0x000028050e0075a7 */ /* 0x001064000802017f */
[----:B-1----:R-:W-:Y:S05]  /*16140*/  @!P1 NANOSLEEP.SYNCS 0x989680 ;  /* 0x009896800000995d */ /* 0x002fea0003900000 */
[----:B------:R-:W1:Y:S02]  /*16150*/  @!P1 SYNCS.PHASECHK.TRANS64 P1, [R14+URZ+0x28], R5 ;  /* 0x000028050e0095a7 */ /* 0x000e64000802007f */
[----:B-1----:R-:W-:Y:S05]  /*16160*/  @!P1 BRA `(.L_x_365) ;  /* 0xfffffffc00f09947 */ /* 0x002fea000383ffff */
[----:B------:R-:W-:Y:S05]  /*16170*/  BRA `(.L_x_386) ;  /* 0xfffffff000307947 */ /* 0x000fea000383ffff */
.L_x_374:
[----:B------:R-:W-:Y:S01]  /*16180*/  BSSY B0, `(.L_x_387) ;  /* 0x0000006000007945 */ /* 0x000fe20003800000 */
[----:B------:R-:W-:-:S07]  /*16190*/  IMAD.MOV.U32 R2, RZ, RZ, -0x1 ;  /* 0xffffffffff027424 */ /* 0x000fce00078e00ff */
[----:B------:R-:W-:Y:S05]  /*161a0*/  WARPSYNC.COLLECTIVE R2, `(.L_x_388) ;  /* 0x00000000020c7348 */ /* 0x000fea0003c00000 */
[----:B------:R-:W-:Y:S02]  /*161b0*/  ELECT P1, UR62, PT ;  /* 0x00000000003e782f */ /* 0x000fe40003820000 */
[----:B------:R-:W-:Y:S01]  /*161c0*/  MOV R2, UR62 ;  /* 0x0000003e00027c02 */ /* 0x000fe20008000f00 */
[----:B------:R-:W-:Y:S10]  /*161d0*/  ENDCOLLECTIVE ;  /* 0x000000000000791b */ /* 0x000ff40003800000 */
.L_x_388:
[----:B------:R-:W-:Y:S05]  /*161e0*/  BSYNC B0 ;  /* 0x0000000000007941 */ /* 0x000fea0003800000 */
.L_x_387:
[----:B------:R-:W-:Y:S01]  /*161f0*/  PLOP3.LUT P0, PT, P1, PT, PT, 0x80, 0x0 ;  /* 0x000000000000781c */ /* 0x000fe20000f0f070 */
[----:B------:R-:W-:-:S12]  /*16200*/  BRA `(.L_x_389) ;  /* 0xfffffff800947947 */ /* 0x000fd8000383ffff */
.L_x_378:
[----:B0-----:R0:W1:Y:S02]  /*16210*/  SYNCS.PHASECHK.TRANS64.TRYWAIT P0, [R7+URZ], R2 ;  /* 0x00000002070075a7 */ /* 0x001064000800017f */
[----:B-1----:R-:W-:Y:S05]  /*16220*/  @!P0 NANOSLEEP.SYNCS 0x989680 ;  /* 0x009896800000895d */ /* 0x002fea0003900000 */
[----:B------:R-:W1:Y:S02]  /*16230*/  @!P0 SYNCS.PHASECHK.TRANS64 P0, [R7+URZ], R2 ;  /* 0x00000002070085a7 */ /* 0x000e64000800007f */
[----:B-1----:R-:W-:Y:S05]  /*16240*/  @!P0 BRA `(.L_x_378) ;  /* 0xfffffffc00f08947 */ /* 0x002fea000383ffff */
[----:B------:R-:W-:Y:S05]  /*16250*/  BRA `(.L_x_390) ;  /* 0xfffffff800d87947 */ /* 0x000fea000383ffff */
.L_x_379:
[----:B0-----:R0:W1:Y:S02]  /*16260*/  SYNCS.PHASECHK.TRANS64.TRYWAIT P0, [R9+URZ], R4 ;  /* 0x00000004090075a7 */ /* 0x001064000800017f */
[----:B-1----:R-:W-:Y:S05]  /*16270*/  @!P0 NANOSLEEP.SYNCS 0x989680 ;  /* 0x009896800000895d */ /* 0x002fea0003900000 */
[----:B------:R-:W1:Y:S02]  /*16280*/  @!P0 SYNCS.PHASECHK.TRANS64 P0, [R9+URZ], R4 ;  /* 0x00000004090085a7 */ /* 0x000e64000800007f */
[----:B-1----:R-:W-:Y:S05]  /*16290*/  @!P0 BRA `(.L_x_379) ;  /* 0xfffffffc00f08947 */ /* 0x002fea000383ffff */
[----:B------:R-:W-:Y:S05]  /*162a0*/  BRA `(.L_x_391) ;  /* 0xfffffff800e87947 */ /* 0x000fea000383ffff */
.L_x_380:
[----:B0-----:R0:W1:Y:S02]  /*162b0*/  SYNCS.PHASECHK.TRANS64.TRYWAIT P0, [R6+URZ], R5 ;  /* 0x00000005060075a7 */ /* 0x001064000800017f */
[----:B-1----:R-:W-:Y:S05]  /*162c0*/  @!P0 NANOSLEEP.SYNCS 0x989680 ;  /* 0x009896800000895d */ /* 0x002fea0003900000 */
[----:B------:R-:W1:Y:S02]  /*162d0*/  @!P0 SYNCS.PHASECHK.TRANS64 P0, [R6+URZ], R5 ;  /* 0x00000005060085a7 */ /* 0x000e64000800007f */
[----:B-1----:R-:W-:Y:S05]  /*162e0*/  @!P0 BRA `(.L_x_380) ;  /* 0xfffffffc00f08947 */ /* 0x002fea000383ffff */
[----:B------:R-:W-:Y:S05]  /*162f0*/  BRA `(.L_x_392) ;  /* 0xfffffff800f87947 */ /* 0x000fea000383ffff */
.L_x_381:
[----:B-1----:R1:W2:Y:S02]  /*16300*/  SYNCS.PHASECHK.TRANS64.TRYWAIT P0, [R9+URZ], R4 ;  /* 0x00000004090075a7 */ /* 0x0022a4000800017f */
[----:B--2---:R-:W-:Y:S05]  /*16310*/  @!P0 NANOSLEEP.SYNCS 0x989680 ;  /* 0x009896800000895d */ /* 0x004fea0003900000 */
[----:B------:R-:W2:Y:S02]  /*16320*/  @!P0 SYNCS.PHASECHK.TRANS64 P0, [R9+URZ], R4 ;  /* 0x00000004090085a7 */ /* 0x000ea4000800007f */
[----:B--2---:R-:W-:Y:S05]  /*16330*/  @!P0 BRA `(.L_x_381) ;  /* 0xfffffffc00f08947 */ /* 0x004fea000383ffff */
[----:B------:R-:W-:Y:S05]  /*16340*/  BRA `(.L_x_393) ;  /* 0xfffffffc00007947 */ /* 0x000fea000383ffff */
.L_x_394:
[----:B------:R-:W-:-:S00]  /*16350*/  BRA `(.L_x_394) ;  /* 0xfffffffc00fc7947 */ /* 0x000fc0000383ffff */
[----:B------:R-:W-:-:S00]  /*16360*/  NOP ;  /* 0x0000000000007918 */ /* 0x000fc00000000000 */
        /* <DEDUP_REMOVED lines=9> */
.L_x_395:


//--------------------- .nv.shared._ZN7cutlass13device_kernelINS_4gemm6kernel13GemmUniversalIN4cute5tupleIJiiiiEEENS1_10collective13CollectiveMmaINS1_37MainloopSm90TmaGmmaWarpSpecializedFP8ILi5ENS5_IJNS4_1CILi1EEESB_SB_EEENS1_35KernelTmaWarpSpecializedCooperativeEEENS5_IJNSA_ILi192EEENSA_ILi160EEENSA_ILi128EEEEEENS_12float_e4m3_tENS5_IJlSB_lEEESJ_SK_NS4_8TiledMMAINS4_8MMA_AtomIJNS4_4SM904GMMA30MMA_64x32x32_F32E4M3E4M3_SS_TNILNSO_7ScaleInE1ELSQ_1EEEEEENS4_6LayoutINS5_IJNSA_ILi2EEESB_SB_EEENS5_IJSB_NSA_ILi0EEESW_EEEEENS5_IJNS4_10UnderscoreESZ_SZ_EEEEENS4_13SM90_TMA_LOADENS4_14ComposedLayoutINS4_7SwizzleILi3ELi4ELi3EEENS4_18smem_ptr_flag_bitsILi8EEENST_INS5_IJNSA_ILi8EEESH_EEENS5_IJSH_SB_EEEEEEEvNS4_8identityES12_S1C_vS1D_EENS_8epilogue10collective6detail29Sm90TmaWarpSpecializedAdapterINS1G_15DefaultEpilogueISJ_SK_SK_NS1F_6thread17LinearCombinationISJ_Li1EffLNS1K_9ScaleType4KindE0ELNS_15FloatRoundStyleE2ESJ_EENS1_15EpilogueDefaultEEEEEvvEEEEvNT_6ParamsE --------------------------
	.section	.nv.shared._ZN7cutlass13device_kernelINS_4gemm6kernel13GemmUniversalIN4cute5tupleIJiiiiEEENS1_10collective13CollectiveMmaINS1_37MainloopSm90TmaGmmaWarpSpecializedFP8ILi5ENS5_IJNS4_1CILi1EEESB_SB_EEENS1_35KernelTmaWarpSpecializedCooperativeEEENS5_IJNSA_ILi192EEENSA_ILi160EEENSA_ILi128EEEEEENS_12float_e4m3_tENS5_IJlSB_lEEESJ_SK_NS4_8TiledMMAINS4_8MMA_AtomIJNS4_4SM904GMMA30MMA_64x32x32_F32E4M3E4M3_SS_TNILNSO_7ScaleInE1ELSQ_1EEEEEENS4_6LayoutINS5_IJNSA_ILi2EEESB_SB_EEENS5_IJSB_NSA_ILi0EEESW_EEEEENS5_IJNS4_10UnderscoreESZ_SZ_EEEEENS4_13SM90_TMA_LOADENS4_14ComposedLayoutINS4_7SwizzleILi3ELi4ELi3EEENS4_18smem_ptr_flag_bitsILi8EEENST_INS5_IJNSA_ILi8EEESH_EEENS5_IJSH_SB_EEEEEEEvNS4_8identityES12_S1C_vS1D_EENS_8epilogue10collective6detail29Sm90TmaWarpSpecializedAdapterINS1G_15DefaultEpilogueISJ_SK_SK_NS1F_6thread17LinearCombinationISJ_Li1EffLNS1K_9ScaleType4KindE0ELNS_15FloatRoundStyleE2ESJ_EENS1_15EpilogueDefaultEEEEEvvEEEEvNT_6ParamsE,"aw",@nobits
	.sectionflags	@""
	.align	16
	.zero		1024


//--------------------- .nv.shared.reserved.0     --------------------------
	.section	.nv.shared.reserved.0,"aw",@nobits
	.weak		__nv_reservedSMEM_offset_0_alias
	.size		__nv_reservedSMEM_offset_0_alias, 0, 0
	.other		__nv_reservedSMEM_offset_0_alias,@"STO_CUDA_RESERVED_SHARED STV_DEFAULT"
__nv_reservedSMEM_offset_0_alias:
	.zero		0


//--------------------- .nv.global                --------------------------
	.section	.nv.global,"aw",@nobits
.nv.global:
	.type		_ZN40_INTERNAL_3212fee1_4_k_cu_71c287c5_143944cute1_E,@object
	.size		_ZN40_INTERNAL_3212fee1_4_k_cu_71c287c5_143944cute1_E,(_ZN40_INTERNAL_3212fee1_4_k_cu_71c287c5_143944cuda3std3__45__cpo6cbeginE - _ZN40_INTERNAL_3212fee1_4_k_cu_71c287c5_143944cute1_E)
_ZN40_INTERNAL_3212fee1_4_k_cu_71c287c5_143944cute1_E:
	.zero		1
	.type		_ZN40_INTERNAL_3212fee1_4_k_cu_71c287c5_143944cuda3std3__45__cpo6cbeginE,@object
	.size		_ZN40_INTERNAL_3212fee1_4_k_cu_71c287c5_143944cuda3std3__45__cpo6cbeginE,(_ZN40_INTERNAL_3212fee1_4_k_cu_71c287c5_143944cuda3std3__48in_placeE - _ZN40_INTERNAL_3212fee1_4_k_cu_71c287c5_143944cuda3std3__45__cpo6cbeginE)
_ZN40_INTERNAL_3212fee1_4_k_cu_71c287c5_143944cuda3std3__45__cpo6cbeginE:
	.zero		1
	.type		_ZN40_INTERNAL_3212fee1_4_k_cu_71c287c5_143944cuda3std3__48in_placeE,@object
	.size		_ZN40_INTERNAL_3212fee1_4_k_cu_71c287c5_143944cuda3std3__48in_placeE,(_ZN40_INTERNAL_3212fee1_4_k_cu_71c287c5_143944cuda3std6ranges3__45__cpo9iter_moveE - _ZN40_INTERNAL_3212fee1_4_k_cu_71c287c5_143944cuda3std3__48in_placeE)
_ZN40_INTERNAL_3212fee1_4_k_cu_71c287c5_143944cuda3std3__48in_placeE:
	.zero		1
	.type		_ZN40_INTERNAL_3212fee1_4_k_cu_71c287c5_143944cuda3std6ranges3__45__cpo9iter_moveE,@object
	.size		_ZN40_INTERNAL_3212fee1_4_k_cu_71c287c5_143944cuda3std6ranges3__45__cpo9iter_moveE,(_ZN40_INTERNAL_3212fee1_4_k_cu_71c287c5_143944cuda3std3__45__cpo5beginE - _ZN40_INTERNAL_3212fee1_4_k_cu_71c287c5_143944cuda3std6ranges3__45__cpo9iter_moveE)
_ZN40_INTERNAL_3212fee1_4_k_cu_71c287c5_143944cuda3std6ranges3__45__cpo9iter_moveE:
	.zero		1
	.type		_ZN40_INTERNAL_3212fee1_4_k_cu_71c287c5_143944cuda3std3__45__cpo5beginE,@object
	.size		_ZN40_INTERNAL_3212fee1_4_k_cu_71c287c5_143944cuda3std3__45__cpo5beginE,(_ZN40_INTERNAL_3212fee1_4_k_cu_71c287c5_143944cuda3std3__442_GLOBAL__N__3212fee1_4_k_cu_71c287c5_143946ignoreE - _ZN40_INTERNAL_3212fee1_4_k_cu_71c287c5_143944cuda3std3__45__cpo5beginE)
_ZN40_INTERNAL_3212fee1_4_k_cu_71c287c5_143944cuda3std3__45__cpo5beginE:
	.zero		1
	.type		_ZN40_INTERNAL_3212fee1_4_k_cu_71c287c5_143944cuda3std3__442_GLOBAL__N__3212fee1_4_k_cu_71c287c5_143946ignoreE,@object
	.size		_ZN40_INTERNAL_3212fee1_4_k_cu_71c287c5_143944cuda3std3__442_GLOBAL__N__3212fee1_4_k_cu_71c287c5_143946ignoreE,(_ZN40_INTERNAL_3212fee1_4_k_cu_71c287c5_143944cute7productE - _ZN40_INTERNAL_3212fee1_4_k_cu_71c287c5_143944cuda3std3__442_GLOBAL__N__3212fee1_4_k_cu_71c287c5_143946ignoreE)
_ZN40_INTERNAL_3212fee1_4_k_cu_71c287c5_143944cuda3std3__442_GLOBAL__N__3212fee1_4_k_cu_71c287c5_143946ignoreE:
	.zero		1
	.type		_ZN40_INTERNAL_3212fee1_4_k_cu_71c287c5_143944cute7productE,@object
	.size		_ZN40_INTERNAL_3212fee1_4_k_cu_71c287c5_143944cute7productE,(_ZN40_INTERNAL_3212fee1_4_k_cu_71c287c5_143944cuda3std3__45__cpo3endE - _ZN40_INTERNAL_3212fee1_4_k_cu_71c287c5_143944cute7productE)
_ZN40_INTERNAL_3212fee1_4_k_cu_71c287c5_143944cute7productE:
	.zero		1
	.type		_ZN40_INTERNAL_3212fee1_4_k_cu_71c287c5_143944cuda3std3__45__cpo3endE,@object
	.size		_ZN40_INTERNAL_3212fee1_4_k_cu_71c287c5_143944cuda3std3__45__cpo3endE,(_ZN40_INTERNAL_3212fee1_4_k_cu_71c287c5_143944cuda3std3__419piecewise_constructE - _ZN40_INTERNAL_3212fee1_4_k_cu_71c287c5_143944cuda3std3__45__cpo3endE)
_ZN40_INTERNAL_3212fee1_4_k_cu_71c287c5_143944cuda3std3__45__cpo3endE:
	.zero		1
	.type		_ZN40_INTERNAL_3212fee1_4_k_cu_71c287c5_143944cuda3std3__419piecewise_constructE,@object
	.size		_ZN40_INTERNAL_3212fee1_4_k_cu_71c287c5_143944cuda3std3__419piecewise_constructE,(_ZN40_INTERNAL_3212fee1_4_k_cu_71c287c5_143944cuda3std3__45__cpo4cendE - _ZN40_INTERNAL_3212fee1_4_k_cu_71c287c5_143944cuda3std3__419piecewise_constructE)
_ZN40_INTERNAL_3212fee1_4_k_cu_71c287c5_143944cuda3std3__419piecewise_constructE:
	.zero		1
	.type		_ZN40_INTERNAL_3212fee1_4_k_cu_71c287c5_143944cuda3std3__45__cpo4cendE,@object
	.size		_ZN40_INTERNAL_3212fee1_4_k_cu_71c287c5_143944cuda3std3__45__cpo4cendE,(_ZN40_INTERNAL_3212fee1_4_k_cu_71c287c5_143944cuda3std6ranges3__45__cpo4swapE - _ZN40_INTERNAL_3212fee1_4_k_cu_71c287c5_143944cuda3std3__45__cpo4cendE)
_ZN40_INTERNAL_3212fee1_4_k_cu_71c287c5_143944cuda3std3__45__cpo4cendE:
	.zero		1
	.type		_ZN40_INTERNAL_3212fee1_4_k_cu_71c287c5_143944cuda3std6ranges3__45__cpo4swapE,@object
	.size		_ZN40_INTERNAL_3212fee1_4_k_cu_71c287c5_143944cuda3std6ranges3__45__cpo4swapE,(.L_7 - _ZN40_INTERNAL_3212fee1_4_k_cu_71c287c5_143944cuda3std6ranges3__45__cpo4swapE)
_ZN40_INTERNAL_3212fee1_4_k_cu_71c287c5_143944cuda3std6ranges3__45__cpo4swapE:
	.zero		1
.L_7:


//--------------------- .nv.constant0._ZN7cutlass13device_kernelINS_4gemm6kernel13GemmUniversalIN4cute5tupleIJiiiiEEENS1_10collective13CollectiveMmaINS1_37MainloopSm90TmaGmmaWarpSpecializedFP8ILi5ENS5_IJNS4_1CILi1EEESB_SB_EEENS1_35KernelTmaWarpSpecializedCooperativeEEENS5_IJNSA_ILi192EEENSA_ILi160EEENSA_ILi128EEEEEENS_12float_e4m3_tENS5_IJlSB_lEEESJ_SK_NS4_8TiledMMAINS4_8MMA_AtomIJNS4_4SM904GMMA30MMA_64x32x32_F32E4M3E4M3_SS_TNILNSO_7ScaleInE1ELSQ_1EEEEEENS4_6LayoutINS5_IJNSA_ILi2EEESB_SB_EEENS5_IJSB_NSA_ILi0EEESW_EEEEENS5_IJNS4_10UnderscoreESZ_SZ_EEEEENS4_13SM90_TMA_LOADENS4_14ComposedLayoutINS4_7SwizzleILi3ELi4ELi3EEENS4_18smem_ptr_flag_bitsILi8EEENST_INS5_IJNSA_ILi8EEESH_EEENS5_IJSH_SB_EEEEEEEvNS4_8identityES12_S1C_vS1D_EENS_8epilogue10collective6detail29Sm90TmaWarpSpecializedAdapterINS1G_15DefaultEpilogueISJ_SK_SK_NS1F_6thread17LinearCombinationISJ_Li1EffLNS1K_9ScaleType4KindE0ELNS_15FloatRoundStyleE2ESJ_EENS1_15EpilogueDefaultEEEEEvvEEEEvNT_6ParamsE --------------------------
	.section	.nv.constant0._ZN7cutlass13device_kernelINS_4gemm6kernel13GemmUniversalIN4cute5tupleIJiiiiEEENS1_10collective13CollectiveMmaINS1_37MainloopSm90TmaGmmaWarpSpecializedFP8ILi5ENS5_IJNS4_1CILi1EEESB_SB_EEENS1_35KernelTmaWarpSpecializedCooperativeEEENS5_IJNSA_ILi192EEENSA_ILi160EEENSA_ILi128EEEEEENS_12float_e4m3_tENS5_IJlSB_lEEESJ_SK_NS4_8TiledMMAINS4_8MMA_AtomIJNS4_4SM904GMMA30MMA_64x32x32_F32E4M3E4M3_SS_TNILNSO_7ScaleInE1ELSQ_1EEEEEENS4_6LayoutINS5_IJNSA_ILi2EEESB_SB_EEENS5_IJSB_NSA_ILi0EEESW_EEEEENS5_IJNS4_10UnderscoreESZ_SZ_EEEEENS4_13SM90_TMA_LOADENS4_14ComposedLayoutINS4_7SwizzleILi3ELi4ELi3EEENS4_18smem_ptr_flag_bitsILi8EEENST_INS5_IJNSA_ILi8EEESH_EEENS5_IJSH_SB_EEEEEEEvNS4_8identityES12_S1C_vS1D_EENS_8epilogue10collective6detail29Sm90TmaWarpSpecializedAdapterINS1G_15DefaultEpilogueISJ_SK_SK_NS1F_6thread17LinearCombinationISJ_Li1EffLNS1K_9ScaleType4KindE0ELNS_15FloatRoundStyleE2ESJ_EENS1_15EpilogueDefaultEEEEEvvEEEEvNT_6ParamsE,"a",@progbits
	.sectionflags	@""
	.align	4
.nv.constant0._ZN7cutlass13device_kernelINS_4gemm6kernel13GemmUniversalIN4cute5tupleIJiiiiEEENS1_10collective13CollectiveMmaINS1_37MainloopSm90TmaGmmaWarpSpecializedFP8ILi5ENS5_IJNS4_1CILi1EEESB_SB_EEENS1_35KernelTmaWarpSpecializedCooperativeEEENS5_IJNSA_ILi192EEENSA_ILi160EEENSA_ILi128EEEEEENS_12float_e4m3_tENS5_IJlSB_lEEESJ_SK_NS4_8TiledMMAINS4_8MMA_AtomIJNS4_4SM904GMMA30MMA_64x32x32_F32E4M3E4M3_SS_TNILNSO_7ScaleInE1ELSQ_1EEEEEENS4_6LayoutINS5_IJNSA_ILi2EEESB_SB_EEENS5_IJSB_NSA_ILi0EEESW_EEEEENS5_IJNS4_10UnderscoreESZ_SZ_EEEEENS4_13SM90_TMA_LOADENS4_14ComposedLayoutINS4_7SwizzleILi3ELi4ELi3EEENS4_18smem_ptr_flag_bitsILi8EEENST_INS5_IJNSA_ILi8EEESH_EEENS5_IJSH_SB_EEEEEEEvNS4_8identityES12_S1C_vS1D_EENS_8epilogue10collective6detail29Sm90TmaWarpSpecializedAdapterINS1G_15DefaultEpilogueISJ_SK_SK_NS1F_6thread17LinearCombinationISJ_Li1EffLNS1K_9ScaleType4KindE0ELNS_15FloatRoundStyleE2ESJ_EENS1_15EpilogueDefaultEEEEEvvEEEEvNT_6ParamsE:
	.zero		1664


//--------------------- SYMBOLS --------------------------

	.type		.nv.reservedSmem.offset0,@object
	.size		.nv.reservedSmem.offset0,0x4
